def gluon_wgmma(
    a_ptr,
    b_ptr,
    c_ptr,
    M,
    N,
    K,
    stride_am,
    stride_bk,
    stride_cm,
    BLOCK_M: gl.constexpr,
    BLOCK_N: gl.constexpr,
    BLOCK_K: gl.constexpr,
    DTYPE: gl.constexpr,
    A_LAYOUT: gl.constexpr,
    B_LAYOUT: gl.constexpr,
    C_LAYOUT: gl.constexpr,
    B_SHAPE: gl.constexpr,
    TRANS_B: gl.constexpr,
    NUM_BUFFERS: gl.constexpr,
    NUM_WARPS: gl.constexpr,
):
    a_desc = tma.make_tensor_descriptor(
        a_ptr, [M, K], [stride_am, 1], [BLOCK_M, BLOCK_K], A_LAYOUT
    )
    b_desc = tma.make_tensor_descriptor(
        b_ptr,
        [N, K] if TRANS_B else [K, N],
        [stride_bk, 1],
        B_SHAPE,
        B_LAYOUT,
    )
    c_desc = tma.make_tensor_descriptor(
        c_ptr, [M, N], [stride_cm, 1], [BLOCK_M, BLOCK_N], C_LAYOUT
    )

    a_bufs = gl.allocate_shared_memory(
        DTYPE, [NUM_BUFFERS, BLOCK_M, BLOCK_K], A_LAYOUT
    )
    b_bufs = gl.allocate_shared_memory(DTYPE, [NUM_BUFFERS] + B_SHAPE, B_LAYOUT)

    pid_m = gl.program_id(0)
    pid_n = gl.program_id(1)
    off_m = pid_m * BLOCK_M
    off_n = pid_n * BLOCK_N

    mma_layout: gl.constexpr = pick_wgmma_layout(DTYPE, BLOCK_M, BLOCK_N, NUM_WARPS)
    acc = warpgroup_mma_init(
        gl.zeros((BLOCK_M, BLOCK_N), dtype=gl.float32, layout=mma_layout)
    )

    bars = gl.allocate_shared_memory(
        gl.int64, [NUM_BUFFERS, 1], mbarrier.MBarrierLayout()
    )
    for i in gl.static_range(NUM_BUFFERS):
        mbarrier.init(bars.index(i), count=1)
    idx = 0
    phase = 0

    for k in range(0, K, BLOCK_K):
        a = a_bufs.index(idx)
        b = b_bufs.index(idx)
        bar = bars.index(idx)
        mbarrier.expect(bar, a_desc.block_type.nbytes + b_desc.block_type.nbytes)
        tma.async_copy_global_to_shared(a_desc, [off_m, k], bar, a)
        tma.async_copy_global_to_shared(
            b_desc, [off_n, k] if TRANS_B else [k, off_n], bar, b
        )
        mbarrier.wait(bar, phase=phase)

        if TRANS_B:
            b = b.permute((1, 0))
        acc = warpgroup_mma_wait(num_outstanding=0, deps=(acc,))
        acc = warpgroup_mma(a, b, acc, is_async=True)

        idx += 1
        if idx == NUM_BUFFERS:
            idx = 0
            phase ^= 1

    acc = warpgroup_mma_wait(num_outstanding=0, deps=(acc,))
    for i in gl.static_range(NUM_BUFFERS):
        mbarrier.invalidate(bars.index(i))

    c_smem = gl.allocate_shared_memory(DTYPE, [BLOCK_M, BLOCK_N], C_LAYOUT)
    c_smem.store(acc.to(DTYPE))
    fence_async_shared()
    tma.async_copy_shared_to_global(c_desc, [off_m, off_n], c_smem)
    tma.store_wait(pendings=0)

# config = {"BLOCK_K": 32, "BLOCK_M": 64, "BLOCK_N": 128, "arch": "sm_90", "dtype": "bf16", "num_buffers": 3, "num_warps": 4, "trans_b": 1}
# arch = sm_90


// ===== COMPILED SASS (sm_90a) =====

	.target	sm_90a

	.elftype	@"ET_EXEC"


//--------------------- .note.nv.tkinfo           --------------------------
	.section	.note.nv.tkinfo,"",@"SHT_NOTE"
	.sectionflags	@"SHF_NOTE_NV_TKINFO"
	.tkinfo
        /*0018*/ 	.word	0x00000002
        /*0030*/ 	.string	""
        /*0030*/ 	.string	"ptxas"
        /*0030*/ 	.string	"Cuda compilation tools, release 13.0, V13.0.88"
        /*0030*/ 	.string	"Build cuda_13.0.r13.0/compiler.36424714_0"
        /*0030*/ 	.string	"-v  -suppress-debug-info  -lineinfo  -arch sm_90a "



//--------------------- .note.nv.cuinfo           --------------------------
	.section	.note.nv.cuinfo,"",@"SHT_NOTE"
	.sectionflags	@"SHF_NOTE_NV_CUINFO"
        /*0018*/ 	.short	0x0002
        /*001a*/ 	.short	0x005a
        /*001c*/ 	.short	0x0082
	.zero		2


//--------------------- .nv.info                  --------------------------
	.section	.nv.info,"",@"SHT_CUDA_INFO"
	.align	4


	//----- nvinfo : EIATTR_REGCOUNT
	.align		4
        /*0000*/ 	.byte	0x04, 0x2f
        /*0002*/ 	.short	(.L_1 - .L_0)
	.align		4
.L_0:
        /*0004*/ 	.word	index@(gluon_wgmma)
        /*0008*/ 	.word	0x0000005a


	//----- nvinfo : EIATTR_FRAME_SIZE
	.align		4
.L_1:
        /*000c*/ 	.byte	0x04, 0x11
        /*000e*/ 	.short	(.L_3 - .L_2)
	.align		4
.L_2:
        /*0010*/ 	.word	index@(gluon_wgmma)
        /*0014*/ 	.word	0x00000000


	//----- nvinfo : EIATTR_MIN_STACK_SIZE
	.align		4
.L_3:
        /*0018*/ 	.byte	0x04, 0x12
        /*001a*/ 	.short	(.L_5 - .L_4)
	.align		4
.L_4:
        /*001c*/ 	.word	index@(gluon_wgmma)
        /*0020*/ 	.word	0x00000000
.L_5:


//--------------------- .nv.compat                --------------------------
	.section	.nv.compat,"",@"SHT_CUDA_COMPAT_INFO"
	.align	4
        /*0000*/ 	.byte	0x02, 0x09, 0x01, 0x00, 0x02, 0x02, 0x04, 0x00, 0x02, 0x05, 0x05, 0x00, 0x03, 0x07, 0x01, 0x01
        /*0010*/ 	.byte	0x02, 0x03, 0x03, 0x00, 0x02, 0x06, 0x01, 0x00, 0x04, 0x0b, 0x08, 0x00, 0x00, 0x00, 0x00, 0x00
        /*0020*/ 	.byte	0x00, 0x00, 0x00, 0x00


//--------------------- .nv.info.gluon_wgmma      --------------------------
	.section	.nv.info.gluon_wgmma,"",@"SHT_CUDA_INFO"
	.sectionflags	@""
	.align	4


	//----- nvinfo : EIATTR_CUDA_API_VERSION
	.align		4
        /*0000*/ 	.byte	0x04, 0x37
        /*0002*/ 	.short	(.L_7 - .L_6)
.L_6:
        /*0004*/ 	.word	0x00000082


	//----- nvinfo : EIATTR_KPARAM_INFO
	.align		4
.L_7:
        /*0008*/ 	.byte	0x04, 0x17
        /*000a*/ 	.short	(.L_9 - .L_8)
.L_8:
        /*000c*/ 	.word	0x00000000
        /*0010*/ 	.short	0x000a
        /*0012*/ 	.short	0x0048
        /*0014*/ 	.byte	0x00, 0xf4, 0x21, 0x00


	//----- nvinfo : EIATTR_KPARAM_INFO
	.align		4
.L_9:
        /*0018*/ 	.byte	0x04, 0x17
        /*001a*/ 	.short	(.L_11 - .L_10)
.L_10:
        /*001c*/ 	.word	0x00000000
        /*0020*/ 	.short	0x0009
        /*0022*/ 	.short	0x0040
        /*0024*/ 	.byte	0x00, 0xf4, 0x21, 0x00


	//----- nvinfo : EIATTR_KPARAM_INFO
	.align		4
.L_11:
        /*0028*/ 	.byte	0x04, 0x17
        /*002a*/ 	.short	(.L_13 - .L_12)
.L_12:
        /*002c*/ 	.word	0x00000000
        /*0030*/ 	.short	0x0008
        /*0032*/ 	.short	0x0038
        /*0034*/ 	.byte	0x00, 0xf0, 0x21, 0x00


	//----- nvinfo : EIATTR_KPARAM_INFO
	.align		4
.L_13:
        /*0038*/ 	.byte	0x04, 0x17
        /*003a*/ 	.short	(.L_15 - .L_14)
.L_14:
        /*003c*/ 	.word	0x00000000
        /*0040*/ 	.short	0x0007
        /*0042*/ 	.short	0x0030
        /*0044*/ 	.byte	0x00, 0xf0, 0x21, 0x00


	//----- nvinfo : EIATTR_KPARAM_INFO
	.align		4
.L_15:
        /*0048*/ 	.byte	0x04, 0x17
        /*004a*/ 	.short	(.L_17 - .L_16)
.L_16:
        /*004c*/ 	.word	0x00000000
        /*0050*/ 	.short	0x0006
        /*0052*/ 	.short	0x0028
        /*0054*/ 	.byte	0x00, 0xf0, 0x21, 0x00


	//----- nvinfo : EIATTR_KPARAM_INFO
	.align		4
.L_17:
        /*0058*/ 	.byte	0x04, 0x17
        /*005a*/ 	.short	(.L_19 - .L_18)
.L_18:
        /*005c*/ 	.word	0x00000000
        /*0060*/ 	.short	0x0005
        /*0062*/ 	.short	0x0020
        /*0064*/ 	.byte	0x00, 0xf0, 0x11, 0x00


	//----- nvinfo : EIATTR_KPARAM_INFO
	.align		4
.L_19:
        /*0068*/ 	.byte	0x04, 0x17
        /*006a*/ 	.short	(.L_21 - .L_20)
.L_20:
        /*006c*/ 	.word	0x00000000
        /*0070*/ 	.short	0x0004
        /*0072*/ 	.short	0x001c
        /*0074*/ 	.byte	0x00, 0xf0, 0x11, 0x00


	//----- nvinfo : EIATTR_KPARAM_INFO
	.align		4
.L_21:
        /*0078*/ 	.byte	0x04, 0x17
        /*007a*/ 	.short	(.L_23 - .L_22)
.L_22:
        /*007c*/ 	.word	0x00000000
        /*0080*/ 	.short	0x0003
        /*0082*/ 	.short	0x0018
        /*0084*/ 	.byte	0x00, 0xf0, 0x11, 0x00


	//----- nvinfo : EIATTR_KPARAM_INFO
	.align		4
.L_23:
        /*0088*/ 	.byte	0x04, 0x17
        /*008a*/ 	.short	(.L_25 - .L_24)
.L_24:
        /*008c*/ 	.word	0x00000000
        /*0090*/ 	.short	0x0002
        /*0092*/ 	.short	0x0010
        /*0094*/ 	.byte	0x00, 0xf4, 0x21, 0x00


	//----- nvinfo : EIATTR_KPARAM_INFO
	.align		4
.L_25:
        /*0098*/ 	.byte	0x04, 0x17
        /*009a*/ 	.short	(.L_27 - .L_26)
.L_26:
        /*009c*/ 	.word	0x00000000
        /*00a0*/ 	.short	0x0001
        /*00a2*/ 	.short	0x0008
        /*00a4*/ 	.byte	0x00, 0xf4, 0x21, 0x00


	//----- nvinfo : EIATTR_KPARAM_INFO
	.align		4
.L_27:
        /*00a8*/ 	.byte	0x04, 0x17
        /*00aa*/ 	.short	(.L_29 - .L_28)
.L_28:
        /*00ac*/ 	.word	0x00000000
        /*00b0*/ 	.short	0x0000
        /*00b2*/ 	.short	0x0000
        /*00b4*/ 	.byte	0x00, 0xf4, 0x21, 0x00


	//----- nvinfo : EIATTR_SPARSE_MMA_MASK
	.align		4
.L_29:
        /*00b8*/ 	.byte	0x03, 0x50
        /*00ba*/ 	.short	0x0000


	//----- nvinfo : EIATTR_MAXREG_COUNT
	.align		4
        /*00bc*/ 	.byte	0x03, 0x1b
        /*00be*/ 	.short	0x00ff


	//----- nvinfo : EIATTR_NUM_BARRIERS
	.align		4
        /*00c0*/ 	.byte	0x02, 0x4c
        /*00c2*/ 	.byte	0x01
	.zero		1


	//----- nvinfo : EIATTR_MERCURY_ISA_VERSION
	.align		4
        /*00c4*/ 	.byte	0x03, 0x5f
        /*00c6*/ 	.short	0x0101


	//----- nvinfo : EIATTR_INT_WARP_WIDE_INSTR_OFFSETS
	.align		4
        /*00c8*/ 	.byte	0x04, 0x31
        /*00ca*/ 	.short	(.L_31 - .L_30)


	//   ....[0]....
.L_30:
        /*00cc*/ 	.word	0x00001450


	//   ....[1]....
        /*00d0*/ 	.word	0x00001470


	//   ....[2]....
        /*00d4*/ 	.word	0x00001480


	//   ....[3]....
        /*00d8*/ 	.word	0x00001560


	//   ....[4]....
        /*00dc*/ 	.word	0x00001900


	//   ....[5]....
        /*00e0*/ 	.word	0x00001910


	//   ....[6]....
        /*00e4*/ 	.word	0x00001980


	//   ....[7]....
        /*00e8*/ 	.word	0x00001990


	//   ....[8]....
        /*00ec*/ 	.word	0x00001e10


	//   ....[9]....
        /*00f0*/ 	.word	0x00001e30


	//----- nvinfo : EIATTR_COOP_GROUP_MASK_REGIDS
	.align		4
.L_31:
        /*00f4*/ 	.byte	0x04, 0x29
        /*00f6*/ 	.short	(.L_33 - .L_32)


	//   ....[0]....
.L_32:
        /*00f8*/ 	.word	0xffffffff


	//   ....[1]....
        /*00fc*/ 	.word	0xffffffff


	//   ....[2]....
        /*0100*/ 	.word	0xffffffff


	//----- nvinfo : EIATTR_COOP_GROUP_INSTR_OFFSETS
	.align		4
.L_33:
        /*0104*/ 	.byte	0x04, 0x28
        /*0106*/ 	.short	(.L_35 - .L_34)


	//   ....[0]....
.L_34:
        /*0108*/ 	.word	0x00000150


	//   ....[1]....
        /*010c*/ 	.word	0x00000700


	//   ....[2]....
        /*0110*/ 	.word	0x00000cf0


	//----- nvinfo : EIATTR_MBARRIER_INSTR_OFFSETS
	.align		4
.L_35:
        /*0114*/ 	.byte	0x04, 0x39
        /*0116*/ 	.short	(.L_37 - .L_36)


	//   ....[0]....
.L_36:
        /*0118*/ 	.word	0x000015c0
        /*011c*/ 	.word	0x000000ff
        /*0120*/ 	.word	0x00009000
        /*0124*/ 	.short	0x0100
        /*0126*/ 	.byte	0x14
	.zero		1


	//   ....[1]....
        /*0128*/ 	.word	0x000015e0
        /*012c*/ 	.word	0x000000ff
        /*0130*/ 	.word	0x00009008
        /*0134*/ 	.short	0x0100
        /*0136*/ 	.byte	0x14
	.zero		1


	//   ....[2]....
        /*0138*/ 	.word	0x00001610
        /*013c*/ 	.word	0x000000ff
        /*0140*/ 	.word	0x00009010
        /*0144*/ 	.short	0x0100
        /*0146*/ 	.byte	0x14
	.zero		1


	//   ....[3]....
        /*0148*/ 	.word	0x00001a40
        /*014c*/ 	.word	0x000000ff
        /*0150*/ 	.word	0x00009000
        /*0154*/ 	.short	0x010a
        /*0156*/ 	.byte	0x12
	.zero		1


	//   ....[4]....
        /*0158*/ 	.word	0x00001d20
        /*015c*/ 	.word	0x000000ff
        /*0160*/ 	.word	0x00009000
        /*0164*/ 	.short	0x0108
        /*0166*/ 	.byte	0x14
	.zero		1


	//   ....[5]....
        /*0168*/ 	.word	0x00001ea0
        /*016c*/ 	.word	0x000000ff
        /*0170*/ 	.word	0x00009008
        /*0174*/ 	.short	0x0108
        /*0176*/ 	.byte	0x14
	.zero		1


	//   ....[6]....
        /*0178*/ 	.word	0x00001f90
        /*017c*/ 	.word	0x000000ff
        /*0180*/ 	.word	0x00009010
        /*0184*/ 	.short	0x0108
        /*0186*/ 	.byte	0x14
	.zero		1


	//   ....[7]....
        /*0188*/ 	.word	0x00002120
        /*018c*/ 	.word	0x000000ff
        /*0190*/ 	.word	0x00009000
        /*0194*/ 	.short	0x010a
        /*0196*/ 	.byte	0x12
	.zero		1


	//----- nvinfo : EIATTR_NUM_MBARRIERS
	.align		4
.L_37:
        /*0198*/ 	.byte	0x03, 0x38
        /*019a*/ 	.short	0x0003


	//----- nvinfo : EIATTR_EXIT_INSTR_OFFSETS
	.align		4
        /*019c*/ 	.byte	0x04, 0x1c
        /*019e*/ 	.short	(.L_39 - .L_38)


	//   ....[0]....
.L_38:
        /*01a0*/ 	.word	0x00002110


	//----- nvinfo : EIATTR_REQNTID
	.align		4
.L_39:
        /*01a4*/ 	.byte	0x04, 0x10
        /*01a6*/ 	.short	(.L_41 - .L_40)
.L_40:
        /*01a8*/ 	.word	0x00000080
        /*01ac*/ 	.word	0x00000001
        /*01b0*/ 	.word	0x00000001


	//----- nvinfo : EIATTR_CRS_STACK_SIZE
	.align		4
.L_41:
        /*01b4*/ 	.byte	0x04, 0x1e
        /*01b6*/ 	.short	(.L_43 - .L_42)
.L_42:
        /*01b8*/ 	.word	0x00000000


	//----- nvinfo : EIATTR_CBANK_PARAM_SIZE
	.align		4
.L_43:
        /*01bc*/ 	.byte	0x03, 0x19
        /*01be*/ 	.short	0x0050


	//----- nvinfo : EIATTR_PARAM_CBANK
	.align		4
        /*01c0*/ 	.byte	0x04, 0x0a
        /*01c2*/ 	.short	(.L_45 - .L_44)
	.align		4
.L_44:
        /*01c4*/ 	.word	index@(.nv.constant0.gluon_wgmma)
        /*01c8*/ 	.short	0x0210
        /*01ca*/ 	.short	0x0050


	//----- nvinfo : EIATTR_SW_WAR
	.align		4
.L_45:
        /*01cc*/ 	.byte	0x04, 0x36
        /*01ce*/ 	.short	(.L_47 - .L_46)
.L_46:
        /*01d0*/ 	.word	0x00000008
.L_47:


//--------------------- .nv.callgraph             --------------------------
	.section	.nv.callgraph,"",@"SHT_CUDA_CALLGRAPH"
	.align	4
	.sectionentsize	8
	.align		4
        /*0000*/ 	.word	0x00000000
	.align		4
        /*0004*/ 	.word	0xffffffff
	.align		4
        /*0008*/ 	.word	0x00000000
	.align		4
        /*000c*/ 	.word	0xfffffffe
	.align		4
        /*0010*/ 	.word	0x00000000
	.align		4
        /*0014*/ 	.word	0xfffffffd
	.align		4
        /*0018*/ 	.word	0x00000000
	.align		4
        /*001c*/ 	.word	0xfffffffc


//--------------------- .text.gluon_wgmma         --------------------------
	.section	.text.gluon_wgmma,"ax",@progbits
	.align	128
        .global         gluon_wgmma
        .type           gluon_wgmma,@function
        .size           gluon_wgmma,(.L_x_52 - gluon_wgmma)
        .other          gluon_wgmma,@"STO_CUDA_ENTRY STV_DEFAULT"
gluon_wgmma:
.text.gluon_wgmma:
[----:B------:R-:W-:Y:S01]  /*0000*/  LDC R1, c[0x0][0x28] ;  /* 0x00000a00ff017b82 */ /* 0x000fe20000000800 */
[----:B------:R-:W1:Y:S07]  /*0010*/  S2R R0, SR_TID.X ;  /* 0x0000000000007919 */ /* 0x000e6e0000002100 */
[----:B------:R-:W2:Y:S01]  /*0020*/  S2UR UR4, SR_CgaCtaId ;  /* 0x00000000000479c3 */ /* 0x000ea20000008800 */
[----:B------:R-:W-:Y:S01]  /*0030*/  UMOV UR20, 0x400 ;  /* 0x0000040000147882 */ /* 0x000fe20000000000 */
[----:B------:R-:W-:Y:S01]  /*0040*/  ULDC UR6, c[0x0][0xc] ;  /* 0x0000030000067ab9 */ /* 0x000fe20000000800 */
[----:B------:R-:W-:Y:S01]  /*0050*/  ULDC.64 UR26, c[0x0][0x250] ;  /* 0x00009400001a7ab9 */ /* 0x000fe20000000a00 */
[----:B------:R-:W-:Y:S04]  /*0060*/  BSSY B0, `(.L_x_0) ;  /* 0x000001f000007945 */ /* 0x000fe80003800000 */
[----:B------:R-:W3:Y:S08]  /*0070*/  LDC R3, c[0x0][0x228] ;  /* 0x00008a00ff037b82 */ /* 0x000ef00000000800 */
[----:B------:R-:W4:Y:S08]  /*0080*/  LDC R12, c[0x0][0x230] ;  /* 0x00008c00ff0c7b82 */ /* 0x000f300000000800 */
[----:B------:R-:W-:Y:S01]  /*0090*/  S2UR UR21, SR_CTAID.Y ;  /* 0x00000000001579c3 */ /* 0x000fe20000002600 */
[----:B--2---:R-:W-:-:S03]  /*00a0*/  ULEA UR20, UR4, UR20, 0x18 ;  /* 0x0000001404147291 */ /* 0x004fc6000f8ec03f */
[----:B------:R-:W-:Y:S01]  /*00b0*/  ULDC UR4, c[0x0][0x10] ;  /* 0x0000040000047ab9 */ /* 0x000fe20000000800 */
[----:B-1----:R-:W-:-:S03]  /*00c0*/  LOP3.LUT R2, R0, 0x7f, RZ, 0xc0, !PT ;  /* 0x0000007f00027812 */ /* 0x002fc600078ec0ff */
[----:B------:R-:W1:Y:S01]  /*00d0*/  S2UR UR5, SR_CTAID.Z ;  /* 0x00000000000579c3 */ /* 0x000e620000002700 */
[----:B---3--:R-:W-:Y:S01]  /*00e0*/  VIADD R3, R3, 0xffffffff ;  /* 0xffffffff03037836 */ /* 0x008fe20000000000 */
[C---:B------:R-:W-:Y:S02]  /*00f0*/  ISETP.GE.U32.AND P0, PT, R2.reuse, 0x20, PT ;  /* 0x000000200200780c */ /* 0x040fe40003f06070 */
[C---:B------:R-:W-:Y:S02]  /*0100*/  ISETP.NE.U32.AND P2, PT, R2.reuse, RZ, PT ;  /* 0x000000ff0200720c */ /* 0x040fe40003f45070 */
[----:B------:R-:W-:Y:S02]  /*0110*/  LEA R13, R2, UR20, 0x2 ;  /* 0x00000014020d7c11 */ /* 0x000fe4000f8e10ff */
[----:B------:R-:W2:Y:S01]  /*0120*/  S2UR UR28, SR_CTAID.X ;  /* 0x00000000001c79c3 */ /* 0x000ea20000002500 */
[----:B----4-:R-:W-:-:S06]  /*0130*/  VIADD R8, R12, 0xffffffff ;  /* 0xffffffff0c087836 */ /* 0x010fcc0000000000 */
[----:B------:R3:W-:Y:S01]  /*0140*/  @!P0 STS [R13], RZ ;  /* 0x000000ff0d008388 */ /* 0x0007e20000000800 */
[----:B------:R-:W-:-:S03]  /*0150*/  NOP ;  /* 0x0000000000007918 */ /* 0x000fc60000000000 */
[----:B------:R3:W-:Y:S01]  /*0160*/  @!P2 STS [UR20+0x24], R3 ;  /* 0x00002403ff00a988 */ /* 0x0007e20008000814 */
[----:B-1----:R-:W-:-:S03]  /*0170*/  UIMAD UR4, UR5, UR4, UR21 ;  /* 0x00000004050472a4 */ /* 0x002fc6000f8e0215 */
[----:B------:R3:W-:Y:S01]  /*0180*/  @!P2 STS [UR20+0x20], R8 ;  /* 0x00002008ff00a988 */ /* 0x0007e20008000814 */
[----:B--2---:R-:W-:-:S04]  /*0190*/  UIMAD UR4, UR4, UR6, UR28 ;  /* 0x00000006040472a4 */ /* 0x004fc8000f8e021c */
[----:B------:R-:W-:-:S03]  /*01a0*/  UIMAD UR5, UR4, 0x180, URZ ;  /* 0x00000180040578a4 */ /* 0x000fc6000f8e023f */
[----:B------:R-:W-:Y:S01]  /*01b0*/  UMOV UR4, URZ ;  /* 0x0000003f00047c82 */ /* 0x000fe20008000000 */
[----:B------:R-:W-:-:S04]  /*01c0*/  UIADD3 UR22, UP0, UR5, UR26, URZ ;  /* 0x0000001a05167290 */ /* 0x000fc8000ff1e03f */
[----:B------:R-:W-:Y:S01]  /*01d0*/  ULEA.HI.X.SX32 UR23, UR5, UR27, 0x1, UP0 ;  /* 0x0000001b05177291 */ /* 0x000fe200080f0e3f */
[----:B---3--:R-:W-:Y:S11]  /*01e0*/  @P2 BRA `(.L_x_1) ;  /* 0x0000000000182947 */ /* 0x008ff60003800000 */
[----:B------:R-:W1:Y:S01]  /*01f0*/  LDS R4, [UR20+0x8] ;  /* 0x00000814ff047984 */ /* 0x000e620008000800 */
[----:B------:R-:W2:Y:S01]  /*0200*/  LDC.64 R6, c[0x0][0x210] ;  /* 0x00008400ff067b82 */ /* 0x000ea20000000a00 */
[----:B------:R-:W-:Y:S02]  /*0210*/  IMAD.MOV.U32 R5, RZ, RZ, 0x70 ;  /* 0x00000070ff057424 */ /* 0x000fe400078e00ff */
[----:B--2---:R2:W-:Y:S03]  /*0220*/  STS.64 [UR20], R6 ;  /* 0x00000006ff007988 */ /* 0x0045e60008000a14 */
[----:B-1----:R-:W-:-:S05]  /*0230*/  LOP3.LUT R4, R4, 0x10, R5, 0xd8, !PT ;  /* 0x0000001004047812 */ /* 0x002fca00078ed805 */
[----:B------:R2:W-:Y:S02]  /*0240*/  STS [UR20+0x8], R4 ;  /* 0x00000804ff007988 */ /* 0x0005e40008000814 */
.L_x_1:
[----:B------:R-:W-:Y:S05]  /*0250*/  BSYNC B0 ;  /* 0x0000000000007941 */ /* 0x000fea0003800000 */
.L_x_0:
[----:B------:R-:W-:Y:S04]  /*0260*/  BSSY B0, `(.L_x_2) ;  /* 0x000000a000007945 */ /* 0x000fe80003800000 */
[----:B------:R-:W-:Y:S05]  /*0270*/  @P2 BRA `(.L_x_3) ;  /* 0x0000000000202947 */ /* 0x000fea0003800000 */
[----:B--2---:R-:W1:Y:S01]  /*0280*/  LDS R4, [UR20+0x34] ;  /* 0x00003414ff047984 */ /* 0x004e620008000800 */
[----:B------:R-:W-:Y:S02]  /*0290*/  IMAD.MOV.U32 R5, RZ, RZ, 0x1f000000 ;  /* 0x1f000000ff057424 */ /* 0x000fe400078e00ff */
[----:B------:R-:W-:Y:S01]  /*02a0*/  @!P2 IMAD.MOV.U32 R6, RZ, RZ, 0x3f ;  /* 0x0000003fff06a424 */ /* 0x000fe200078e00ff */
[----:B------:R-:W2:Y:S02]  /*02b0*/  @!P2 LDS R7, [UR20+0x38] ;  /* 0x00003814ff07a984 */ /* 0x000ea40008000800 */
[----:B-1----:R-:W-:Y:S02]  /*02c0*/  LOP3.LUT R4, R4, 0xff000000, R5, 0xb8, !PT ;  /* 0xff00000004047812 */ /* 0x002fe400078eb805 */
[----:B--2---:R-:W-:-:S03]  /*02d0*/  @!P2 LOP3.LUT R5, R7, 0xff, R6, 0xb8, !PT ;  /* 0x000000ff0705a812 */ /* 0x004fc600078eb806 */
[----:B------:R1:W-:Y:S04]  /*02e0*/  STS [UR20+0x34], R4 ;  /* 0x00003404ff007988 */ /* 0x0003e80008000814 */
[----:B------:R1:W-:Y:S02]  /*02f0*/  @!P2 STS [UR20+0x38], R5 ;  /* 0x00003805ff00a988 */ /* 0x0003e40008000814 */
.L_x_3:
[----:B------:R-:W-:Y:S05]  /*0300*/  BSYNC B0 ;  /* 0x0000000000007941 */ /* 0x000fea0003800000 */
.L_x_2:
[----:B------:R-:W-:Y:S04]  /*0310*/  BSSY B0, `(.L_x_4) ;  /* 0x000000e000007945 */ /* 0x000fe80003800000 */
[----:B------:R-:W-:Y:S05]  /*0320*/  @P2 BRA `(.L_x_5) ;  /* 0x0000000000302947 */ /* 0x000fea0003800000 */
[----:B-1----:R-:W1:Y:S01]  /*0330*/  LDS R5, [UR20+0x34] ;  /* 0x00003414ff057984 */ /* 0x002e620008000800 */
[----:B--2---:R-:W2:Y:S03]  /*0340*/  LDC.64 R6, c[0x0][0x238] ;  /* 0x00008e00ff067b82 */ /* 0x004ea60000000a00 */
[----:B------:R-:W3:Y:S01]  /*0350*/  LDS R4, [UR20+0x1c] ;  /* 0x00001c14ff047984 */ /* 0x000ee20008000800 */
[C---:B--2---:R-:W-:Y:S01]  /*0360*/  SHF.L.U64.HI R7, R6.reuse, 0x1, R7 ;  /* 0x0000000106077819 */ /* 0x044fe20000010207 */
[----:B------:R-:W-:-:S03]  /*0370*/  IMAD.SHL.U32 R6, R6, 0x2, RZ ;  /* 0x0000000206067824 */ /* 0x000fc600078e00ff */
[--C-:B------:R-:W-:Y:S02]  /*0380*/  SHF.R.U32.HI R9, RZ, 0x4, R7.reuse ;  /* 0x00000004ff097819 */ /* 0x100fe40000011607 */
[----:B------:R-:W-:-:S05]  /*0390*/  SHF.R.U64 R6, R6, 0x4, R7 ;  /* 0x0000000406067819 */ /* 0x000fca0000001207 */
[----:B------:R4:W-:Y:S01]  /*03a0*/  STS [UR20+0xc], R6 ;  /* 0x00000c06ff007988 */ /* 0x0009e20008000814 */
[----:B-1----:R-:W-:Y:S02]  /*03b0*/  LOP3.LUT R5, R5, 0x7, RZ, 0xb8, !PT ;  /* 0x0000000705057812 */ /* 0x002fe400078eb8ff */
[----:B---3--:R-:W-:-:S03]  /*03c0*/  LOP3.LUT R4, R4, 0xf, R9, 0xb8, !PT ;  /* 0x0000000f04047812 */ /* 0x008fc600078eb809 */
[----:B------:R4:W-:Y:S04]  /*03d0*/  STS [UR20+0x34], R5 ;  /* 0x00003405ff007988 */ /* 0x0009e80008000814 */
[----:B------:R4:W-:Y:S02]  /*03e0*/  STS [UR20+0x1c], R4 ;  /* 0x00001c04ff007988 */ /* 0x0009e40008000814 */
.L_x_5:
[----:B------:R-:W-:Y:S05]  /*03f0*/  BSYNC B0 ;  /* 0x0000000000007941 */ /* 0x000fea0003800000 */
.L_x_4:
[----:B------:R-:W-:Y:S04]  /*0400*/  BSSY B1, `(.L_x_6) ;  /* 0x000001a000017945 */ /* 0x000fe80003800000 */
[----:B------:R-:W-:Y:S04]  /*0410*/  BSSY B0, `(.L_x_7) ;  /* 0x0000015000007945 */ /* 0x000fe80003800000 */
[----:B------:R-:W-:Y:S05]  /*0420*/  @P2 BRA `(.L_x_8) ;  /* 0x0000000000202947 */ /* 0x000fea0003800000 */
[----:B-12-4-:R-:W1:Y:S02]  /*0430*/  LDS R4, [UR20+0x34] ;  /* 0x00003414ff047984 */ /* 0x016e640008000800 */
[----:B-1----:R-:W-:-:S05]  /*0440*/  LOP3.LUT R4, R4, 0x38, RZ, 0xb8, !PT ;  /* 0x0000003804047812 */ /* 0x002fca00078eb8ff */
[----:B------:R1:W-:Y:S01]  /*0450*/  STS [UR20+0x34], R4 ;  /* 0x00003404ff007988 */ /* 0x0003e20008000814 */
[----:B------:R-:W-:Y:S05]  /*0460*/  @P2 BRA `(.L_x_9) ;  /* 0x0000000000202947 */ /* 0x000fea0003800000 */
[----:B-1----:R-:W1:Y:S01]  /*0470*/  LDS R4, [UR20+0x8] ;  /* 0x00000814ff047984 */ /* 0x002e620008000800 */
[----:B------:R-:W-:-:S05]  /*0480*/  IMAD.MOV.U32 R5, RZ, RZ, 0x780 ;  /* 0x00000780ff057424 */ /* 0x000fca00078e00ff */
[----:B-1----:R-:W-:-:S05]  /*0490*/  LOP3.LUT R4, R4, 0x500, R5, 0xd8, !PT ;  /* 0x0000050004047812 */ /* 0x002fca00078ed805 */
[----:B------:R3:W-:Y:S02]  /*04a0*/  STS [UR20+0x8], R4 ;  /* 0x00000804ff007988 */ /* 0x0007e40008000814 */
.L_x_8:
[----:B------:R-:W-:Y:S05]  /*04b0*/  @P2 BRA `(.L_x_10) ;  /* 0x0000000000282947 */ /* 0x000fea0003800000 */
[----:B-1234-:R-:W1:Y:S02]  /*04c0*/  LDS R4, [UR20+0x8] ;  /* 0x00000814ff047984 */ /* 0x01ee640008000800 */
[----:B-1----:R-:W-:-:S05]  /*04d0*/  LOP3.LUT R4, R4, 0x1800, RZ, 0xb8, !PT ;  /* 0x0000180004047812 */ /* 0x002fca00078eb8ff */
[----:B------:R2:W-:Y:S02]  /*04e0*/  STS [UR20+0x8], R4 ;  /* 0x00000804ff007988 */ /* 0x0005e40008000814 */
.L_x_9:
[----:B------:R-:W-:Y:S05]  /*04f0*/  @P2 BREAK B0 ;  /* 0x0000000000002942 */ /* 0x000fea0003800000 */
[----:B------:R-:W-:Y:S05]  /*0500*/  @P2 BRA `(.L_x_11) ;  /* 0x0000000000242947 */ /* 0x000fea0003800000 */
[----:B------:R-:W3:Y:S01]  /*0510*/  LDS R5, [UR20+0x8] ;  /* 0x00000814ff057984 */ /* 0x000ee20008000800 */
[----:B-12---:R-:W-:-:S05]  /*0520*/  IMAD.MOV.U32 R4, RZ, RZ, 0x6000 ;  /* 0x00006000ff047424 */ /* 0x006fca00078e00ff */
[----:B---3--:R-:W-:-:S04]  /*0530*/  LOP3.LUT R4, R5, 0x4000, R4, 0xd8, !PT ;  /* 0x0000400005047812 */ /* 0x008fc800078ed804 */
[----:B------:R-:W-:-:S05]  /*0540*/  LOP3.LUT R4, R4, 0x400000, RZ, 0xb8, !PT ;  /* 0x0040000004047812 */ /* 0x000fca00078eb8ff */
[----:B------:R5:W-:Y:S02]  /*0550*/  STS [UR20+0x8], R4 ;  /* 0x00000804ff007988 */ /* 0x000be40008000814 */
.L_x_10:
[----:B------:R-:W-:Y:S05]  /*0560*/  BSYNC B0 ;  /* 0x0000000000007941 */ /* 0x000fea0003800000 */
.L_x_7:
[----:B-12345:R-:W1:Y:S02]  /*0570*/  @!P2 LDS R4, [UR20+0x8] ;  /* 0x00000814ff04a984 */ /* 0x03ee640008000800 */
[----:B-1----:R-:W-:-:S05]  /*0580*/  @!P2 LOP3.LUT R4, R4, 0x8000, RZ, 0xb8, !PT ;  /* 0x000080000404a812 */ /* 0x002fca00078eb8ff */
[----:B------:R3:W-:Y:S02]  /*0590*/  @!P2 STS [UR20+0x8], R4 ;  /* 0x00000804ff00a988 */ /* 0x0007e40008000814 */
.L_x_11:
[----:B------:R-:W-:Y:S05]  /*05a0*/  BSYNC B1 ;  /* 0x0000000000017941 */ /* 0x000fea0003800000 */
.L_x_6:
[----:B------:R-:W-:Y:S05]  /*05b0*/  WARPSYNC.ALL ;  /* 0x0000000000007948 */ /* 0x000fea0003800000 */
[----:B------:R-:W-:Y:S05]  /*05c0*/  @P0 BRA `(.L_x_12) ;  /* 0x0000000000280947 */ /* 0x000fea0003800000 */
[----:B-123--:R-:W1:Y:S01]  /*05d0*/  S2R R4, SR_LANEID ;  /* 0x0000000000047919 */ /* 0x00ee620000000000 */
[----:B------:R-:W-:Y:S05]  /*05e0*/  WARPSYNC.ALL ;  /* 0x0000000000007948 */ /* 0x000fea0003800000 */
[----:B-1----:R-:W-:-:S05]  /*05f0*/  IMAD.SHL.U32 R6, R4, 0x4, RZ ;  /* 0x0000000404067824 */ /* 0x002fca00078e00ff */
[----:B------:R-:W1:Y:S01]  /*0600*/  LDS R7, [R6+UR20] ;  /* 0x0000001406077984 */ /* 0x000e620008000800 */
[----:B------:R-:W-:-:S05]  /*0610*/  IADD3 R4, P1, R6, UR22, RZ ;  /* 0x0000001606047c10 */ /* 0x000fca000ff3e0ff */
[----:B------:R-:W-:-:S05]  /*0620*/  IMAD.X R5, RZ, RZ, UR23, P1 ;  /* 0x00000017ff057e24 */ /* 0x000fca00088e06ff */
[----:B-1----:R4:W5:Y:S01]  /*0630*/  ATOMG.E.EXCH.STRONG.GPU PT, RZ, [R4], R7 ;  /* 0x0000000704ff73a8 */ /* 0x00296200041ee100 */
[----:B------:R-:W-:-:S04]  /*0640*/  DEPBAR {5,4,3,2,1,0} ;  /* 0x0000003f0000791a */ /* 0x000fc80000000000 */
[----:B------:R4:W-:Y:S01]  /*0650*/  UTMACCTL.IV [UR22] ;  /* 0x00000000160079b9 */ /* 0x0009e20008000000 */
[----:B------:R-:W-:Y:S01]  /*0660*/  NOP ;  /* 0x0000000000007918 */ /* 0x000fe20000000000 */
.L_x_12:
[----:B------:R-:W-:Y:S05]  /*0670*/  @P0 BRA `(.L_x_13) ;  /* 0x00000000000c0947 */ /* 0x000fea0003800000 */
[----:B------:R0:W-:Y:S01]  /*0680*/  UTMACMDFLUSH ;  /* 0x00000000000079b7 */ /* 0x0001e20000000000 */
[----:B------:R-:W-:Y:S05]  /*0690*/  @P0 BRA `(.L_x_13) ;  /* 0x0000000000040947 */ /* 0x000fea0003800000 */
[----:B------:R-:W-:-:S04]  /*06a0*/  DEPBAR.LE SB0, 0x0 ;  /* 0x000080000000791a */ /* 0x000fc80000000000 */
.L_x_13:
[----:B------:R-:W-:Y:S05]  /*06b0*/  WARPSYNC.ALL ;  /* 0x0000000000007948 */ /* 0x000fea0003800000 */
[----:B-----5:R-:W-:Y:S06]  /*06c0*/  BAR.SYNC.DEFER_BLOCKING 0x0 ;  /* 0x0000000000007b1d */ /* 0x020fec0000010000 */
[----:B------:R-:W-:Y:S02]  /*06d0*/  BSSY B1, `(.L_x_14) ;  /* 0x000000b000017945 */ /* 0x000fe40003800000 */
[----:B------:R-:W-:Y:S06]  /*06e0*/  BAR.SYNC.DEFER_BLOCKING 0x0 ;  /* 0x0000000000007b1d */ /* 0x000fec0000010000 */
[----:B------:R5:W-:Y:S01]  /*06f0*/  @!P0 STS [R13], RZ ;  /* 0x000000ff0d008388 */ /* 0x000be20000000800 */
[----:B------:R-:W-:Y:S01]  /*0700*/  NOP ;  /* 0x0000000000007918 */ /* 0x000fe20000000000 */
[----:B------:R-:W-:Y:S05]  /*0710*/  @P2 BRA `(.L_x_15) ;  /* 0x0000000000182947 */ /* 0x000fea0003800000 */
[----:B-1234-:R-:W1:Y:S01]  /*0720*/  LDS R4, [UR20+0x8] ;  /* 0x00000814ff047984 */ /* 0x01ee620008000800 */
[----:B------:R-:W2:Y:S01]  /*0730*/  LDC.64 R6, c[0x0][0x218] ;  /* 0x00008600ff067b82 */ /* 0x000ea20000000a00 */
[----:B------:R-:W-:Y:S02]  /*0740*/  IMAD.MOV.U32 R5, RZ, RZ, 0x70 ;  /* 0x00000070ff057424 */ /* 0x000fe400078e00ff */
[----:B--2---:R2:W-:Y:S03]  /*0750*/  STS.64 [UR20], R6 ;  /* 0x00000006ff007988 */ /* 0x0045e60008000a14 */
[----:B-1----:R-:W-:-:S05]  /*0760*/  LOP3.LUT R4, R4, 0x10, R5, 0xd8, !PT ;  /* 0x0000001004047812 */ /* 0x002fca00078ed805 */
[----:B------:R2:W-:Y:S02]  /*0770*/  STS [UR20+0x8], R4 ;  /* 0x00000804ff007988 */ /* 0x0005e40008000814 */
.L_x_15:
[----:B----4-:R-:W-:Y:S05]  /*0780*/  BSYNC B1 ;  /* 0x0000000000017941 */ /* 0x010fea0003800000 */
.L_x_14:
[----:B------:R-:W-:Y:S04]  /*0790*/  BSSY B2, `(.L_x_16) ;  /* 0x000000f000027945 */ /* 0x000fe80003800000 */
[----:B------:R-:W-:Y:S04]  /*07a0*/  BSSY B1, `(.L_x_17) ;  /* 0x000000c000017945 */ /* 0x000fe80003800000 */
[----:B------:R-:W-:Y:S05]  /*07b0*/  @P2 BRA `(.L_x_18) ;  /* 0x0000000000282947 */ /* 0x000fea0003800000 */
[----:B-123--:R-:W1:Y:S01]  /*07c0*/  LDS R4, [UR20+0x34] ;  /* 0x00003414ff047984 */ /* 0x00ee620008000800 */
[----:B------:R-:W-:Y:S01]  /*07d0*/  IMAD.MOV.U32 R5, RZ, RZ, 0x1f000000 ;  /* 0x1f000000ff057424 */ /* 0x000fe200078e00ff */
[----:B------:R-:W-:Y:S05]  /*07e0*/  @P2 BREAK B1 ;  /* 0x0000000000012942 */ /* 0x000fea0003800000 */
[----:B-1----:R-:W-:-:S05]  /*07f0*/  LOP3.LUT R4, R4, 0xff000000, R5, 0xb8, !PT ;  /* 0xff00000004047812 */ /* 0x002fca00078eb805 */
[----:B------:R1:W-:Y:S01]  /*0800*/  STS [UR20+0x34], R4 ;  /* 0x00003404ff007988 */ /* 0x0003e20008000814 */
[----:B------:R-:W-:Y:S05]  /*0810*/  @P2 BRA `(.L_x_19) ;  /* 0x0000000000182947 */ /* 0x000fea0003800000 */
[----:B------:R-:W2:Y:S01]  /*0820*/  LDS R5, [UR20+0x38] ;  /* 0x00003814ff057984 */ /* 0x000ea20008000800 */
[----:B-1----:R-:W-:-:S05]  /*0830*/  IMAD.MOV.U32 R4, RZ, RZ, 0x7f ;  /* 0x0000007fff047424 */ /* 0x002fca00078e00ff */
[----:B--2---:R-:W-:-:S05]  /*0840*/  LOP3.LUT R4, R5, 0xff, R4, 0xb8, !PT ;  /* 0x000000ff05047812 */ /* 0x004fca00078eb804 */
[----:B------:R4:W-:Y:S02]  /*0850*/  STS [UR20+0x38], R4 ;  /* 0x00003804ff007988 */ /* 0x0009e40008000814 */
.L_x_18:
[----:B------:R-:W-:Y:S05]  /*0860*/  BSYNC B1 ;  /* 0x0000000000017941 */ /* 0x000fea0003800000 */
.L_x_17:
[----:B------:R1:W-:Y:S02]  /*0870*/  @!P2 STS [UR20+0x20], R8 ;  /* 0x00002008ff00a988 */ /* 0x0003e40008000814 */
.L_x_19:
[----:B------:R-:W-:Y:S05]  /*0880*/  BSYNC B2 ;  /* 0x0000000000027941 */ /* 0x000fea0003800000 */
.L_x_16:
[----:B------:R-:W-:Y:S05]  /*0890*/  WARPSYNC.ALL ;  /* 0x0000000000007948 */ /* 0x000fea0003800000 */
[----:B--2---:R-:W2:Y:S01]  /*08a0*/  LDC R6, c[0x0][0x22c] ;  /* 0x00008b00ff067b82 */ /* 0x004ea20000000800 */
[----:B------:R-:W-:Y:S01]  /*08b0*/  BSSY B2, `(.L_x_20) ;  /* 0x0000010000027945 */ /* 0x000fe20003800000 */
[----:B--2---:R-:W-:-:S05]  /*08c0*/  VIADD R6, R6, 0xffffffff ;  /* 0xffffffff06067836 */ /* 0x004fca0000000000 */
[----:B------:R2:W-:Y:S01]  /*08d0*/  @!P2 STS [UR20+0x24], R6 ;  /* 0x00002406ff00a988 */ /* 0x0005e20008000814 */
[----:B------:R-:W-:Y:S05]  /*08e0*/  @P2 BRA `(.L_x_21) ;  /* 0x0000000000302947 */ /* 0x000fea0003800000 */
[----:B------:R-:W2:Y:S01]  /*08f0*/  LDS R5, [UR20+0x34] ;  /* 0x00003414ff057984 */ /* 0x000ea20008000800 */
[----:B------:R-:W2:Y:S03]  /*0900*/  LDC.64 R10, c[0x0][0x240] ;  /* 0x00009000ff0a7b82 */ /* 0x000ea60000000a00 */
[----:B-1-34-:R-:W1:Y:S01]  /*0910*/  LDS R4, [UR20+0x1c] ;  /* 0x00001c14ff047984 */ /* 0x01ae620008000800 */
[C---:B--2---:R-:W-:Y:S01]  /*0920*/  SHF.L.U64.HI R8, R10.reuse, 0x1, R11 ;  /* 0x000000010a087819 */ /* 0x044fe2000001020b */
[----:B------:R-:W-:-:S03]  /*0930*/  IMAD.SHL.U32 R7, R10, 0x2, RZ ;  /* 0x000000020a077824 */ /* 0x000fc600078e00ff */
[--C-:B------:R-:W-:Y:S02]  /*0940*/  SHF.R.U32.HI R9, RZ, 0x4, R8.reuse ;  /* 0x00000004ff097819 */ /* 0x100fe40000011608 */
[----:B------:R-:W-:-:S05]  /*0950*/  SHF.R.U64 R7, R7, 0x4, R8 ;  /* 0x0000000407077819 */ /* 0x000fca0000001208 */
[----:B------:R2:W-:Y:S01]  /*0960*/  STS [UR20+0xc], R7 ;  /* 0x00000c07ff007988 */ /* 0x0005e20008000814 */
[----:B------:R-:W-:Y:S02]  /*0970*/  LOP3.LUT R5, R5, 0x7, RZ, 0xb8, !PT ;  /* 0x0000000705057812 */ /* 0x000fe400078eb8ff */
[----:B-1----:R-:W-:-:S03]  /*0980*/  LOP3.LUT R4, R4, 0xf, R9, 0xb8, !PT ;  /* 0x0000000f04047812 */ /* 0x002fc600078eb809 */
[----:B------:R2:W-:Y:S04]  /*0990*/  STS [UR20+0x34], R5 ;  /* 0x00003405ff007988 */ /* 0x0005e80008000814 */
[----:B------:R2:W-:Y:S02]  /*09a0*/  STS [UR20+0x1c], R4 ;  /* 0x00001c04ff007988 */ /* 0x0005e40008000814 */
.L_x_21:
[----:B------:R-:W-:Y:S05]  /*09b0*/  BSYNC B2 ;  /* 0x0000000000027941 */ /* 0x000fea0003800000 */
.L_x_20:
[----:B------:R-:W-:Y:S04]  /*09c0*/  BSSY B3, `(.L_x_22) ;  /* 0x000001a000037945 */ /* 0x000fe80003800000 */
[----:B------:R-:W-:Y:S04]  /*09d0*/  BSSY B2, `(.L_x_23) ;  /* 0x0000015000027945 */ /* 0x000fe80003800000 */
[----:B------:R-:W-:Y:S05]  /*09e0*/  @P2 BRA `(.L_x_24) ;  /* 0x0000000000202947 */ /* 0x000fea0003800000 */
[----:B-1234-:R-:W1:Y:S02]  /*09f0*/  LDS R4, [UR20+0x34] ;  /* 0x00003414ff047984 */ /* 0x01ee640008000800 */
[----:B-1----:R-:W-:-:S05]  /*0a00*/  LOP3.LUT R4, R4, 0x38, RZ, 0xb8, !PT ;  /* 0x0000003804047812 */ /* 0x002fca00078eb8ff */
[----:B------:R1:W-:Y:S01]  /*0a10*/  STS [UR20+0x34], R4 ;  /* 0x00003404ff007988 */ /* 0x0003e20008000814 */
[----:B------:R-:W-:Y:S05]  /*0a20*/  @P2 BRA `(.L_x_25) ;  /* 0x0000000000202947 */ /* 0x000fea0003800000 */
[----:B-1----:R-:W1:Y:S01]  /*0a30*/  LDS R4, [UR20+0x8] ;  /* 0x00000814ff047984 */ /* 0x002e620008000800 */
[----:B------:R-:W-:-:S05]  /*0a40*/  IMAD.MOV.U32 R5, RZ, RZ, 0x780 ;  /* 0x00000780ff057424 */ /* 0x000fca00078e00ff */
[----:B-1----:R-:W-:-:S05]  /*0a50*/  LOP3.LUT R4, R4, 0x500, R5, 0xd8, !PT ;  /* 0x0000050004047812 */ /* 0x002fca00078ed805 */
[----:B------:R1:W-:Y:S02]  /*0a60*/  STS [UR20+0x8], R4 ;  /* 0x00000804ff007988 */ /* 0x0003e40008000814 */
.L_x_24:
[----:B------:R-:W-:Y:S05]  /*0a70*/  @P2 BRA `(.L_x_26) ;  /* 0x0000000000282947 */ /* 0x000fea0003800000 */
[----:B-1234-:R-:W1:Y:S02]  /*0a80*/  LDS R4, [UR20+0x8] ;  /* 0x00000814ff047984 */ /* 0x01ee640008000800 */
[----:B-1----:R-:W-:-:S05]  /*0a90*/  LOP3.LUT R4, R4, 0x1800, RZ, 0xb8, !PT ;  /* 0x0000180004047812 */ /* 0x002fca00078eb8ff */
[----:B------:R2:W-:Y:S02]  /*0aa0*/  STS [UR20+0x8], R4 ;  /* 0x00000804ff007988 */ /* 0x0005e40008000814 */
.L_x_25:
[----:B------:R-:W-:Y:S05]  /*0ab0*/  @P2 BREAK B2 ;  /* 0x0000000000022942 */ /* 0x000fea0003800000 */
[----:B------:R-:W-:Y:S05]  /*0ac0*/  @P2 BRA `(.L_x_27) ;  /* 0x0000000000242947 */ /* 0x000fea0003800000 */
[----:B-12---:R-:W1:Y:S01]  /*0ad0*/  LDS R4, [UR20+0x8] ;  /* 0x00000814ff047984 */ /* 0x006e620008000800 */
[----:B------:R-:W-:-:S05]  /*0ae0*/  IMAD.MOV.U32 R5, RZ, RZ, 0x6000 ;  /* 0x00006000ff057424 */ /* 0x000fca00078e00ff */
[----:B-1----:R-:W-:-:S04]  /*0af0*/  LOP3.LUT R4, R4, 0x4000, R5, 0xd8, !PT ;  /* 0x0000400004047812 */ /* 0x002fc800078ed805 */
[----:B------:R-:W-:-:S05]  /*0b00*/  LOP3.LUT R4, R4, 0x400000, RZ, 0xb8, !PT ;  /* 0x0040000004047812 */ /* 0x000fca00078eb8ff */
[----:B------:R1:W-:Y:S02]  /*0b10*/  STS [UR20+0x8], R4 ;  /* 0x00000804ff007988 */ /* 0x0003e40008000814 */
.L_x_26:
[----:B------:R-:W-:Y:S05]  /*0b20*/  BSYNC B2 ;  /* 0x0000000000027941 */ /* 0x000fea0003800000 */
.L_x_23:
[----:B-1234-:R-:W1:Y:S02]  /*0b30*/  @!P2 LDS R4, [UR20+0x8] ;  /* 0x00000814ff04a984 */ /* 0x01ee640008000800 */
[----:B-1----:R-:W-:-:S05]  /*0b40*/  @!P2 LOP3.LUT R4, R4, 0x8000, RZ, 0xb8, !PT ;  /* 0x000080000404a812 */ /* 0x002fca00078eb8ff */
[----:B------:R3:W-:Y:S02]  /*0b50*/  @!P2 STS [UR20+0x8], R4 ;  /* 0x00000804ff00a988 */ /* 0x0007e40008000814 */
.L_x_27:
[----:B------:R-:W-:Y:S05]  /*0b60*/  BSYNC B3 ;  /* 0x0000000000037941 */ /* 0x000fea0003800000 */
.L_x_22:
[----:B------:R-:W-:Y:S05]  /*0b70*/  WARPSYNC.ALL ;  /* 0x0000000000007948 */ /* 0x000fea0003800000 */
[----:B------:R-:W-:-:S04]  /*0b80*/  UIADD3 UR25, UR5, 0x80, URZ ;  /* 0x0000008005197890 */ /* 0x000fc8000fffe03f */
[----:B------:R-:W-:-:S04]  /*0b90*/  UIADD3 UR24, UP0, UR25, UR26, URZ ;  /* 0x0000001a19187290 */ /* 0x000fc8000ff1e03f */
[----:B------:R-:W-:Y:S01]  /*0ba0*/  ULEA.HI.X.SX32 UR25, UR25, UR27, 0x1, UP0 ;  /* 0x0000001b19197291 */ /* 0x000fe200080f0e3f */
[----:B------:R-:W-:Y:S11]  /*0bb0*/  @P0 BRA `(.L_x_28) ;  /* 0x0000000000280947 */ /* 0x000ff60003800000 */
[----:B-123--:R-:W1:Y:S01]  /*0bc0*/  S2R R4, SR_LANEID ;  /* 0x0000000000047919 */ /* 0x00ee620000000000 */
[----:B------:R-:W-:Y:S05]  /*0bd0*/  WARPSYNC.ALL ;  /* 0x0000000000007948 */ /* 0x000fea0003800000 */
[----:B-1----:R-:W-:-:S05]  /*0be0*/  IMAD.SHL.U32 R8, R4, 0x4, RZ ;  /* 0x0000000404087824 */ /* 0x002fca00078e00ff */
[----:B------:R-:W1:Y:S01]  /*0bf0*/  LDS R7, [R8+UR20] ;  /* 0x0000001408077984 */ /* 0x000e620008000800 */
[----:B------:R-:W-:-:S05]  /*0c00*/  IADD3 R4, P1, R8, UR24, RZ ;  /* 0x0000001808047c10 */ /* 0x000fca000ff3e0ff */
[----:B------:R-:W-:-:S05]  /*0c10*/  IMAD.X R5, RZ, RZ, UR25, P1 ;  /* 0x00000019ff057e24 */ /* 0x000fca00088e06ff */
[----:B-1----:R4:W2:Y:S01]  /*0c20*/  ATOMG.E.EXCH.STRONG.GPU PT, RZ, [R4], R7 ;  /* 0x0000000704ff73a8 */ /* 0x0028a200041ee100 */
[----:B------:R-:W-:-:S04]  /*0c30*/  DEPBAR {5,4,3,2,1,0} ;  /* 0x0000003f0000791a */ /* 0x000fc80000000000 */
[----:B------:R4:W-:Y:S01]  /*0c40*/  UTMACCTL.IV [UR24] ;  /* 0x00000000180079b9 */ /* 0x0009e20008000000 */
[----:B------:R-:W-:Y:S01]  /*0c50*/  NOP ;  /* 0x0000000000007918 */ /* 0x000fe20000000000 */
.L_x_28:
[----:B------:R-:W-:Y:S05]  /*0c60*/  @P0 BRA `(.L_x_29) ;  /* 0x00000000000c0947 */ /* 0x000fea0003800000 */
[----:B------:R0:W-:Y:S01]  /*0c70*/  UTMACMDFLUSH ;  /* 0x00000000000079b7 */ /* 0x0001e20000000000 */
[----:B------:R-:W-:Y:S05]  /*0c80*/  @P0 BRA `(.L_x_29) ;  /* 0x0000000000040947 */ /* 0x000fea0003800000 */
[----:B------:R-:W-:-:S04]  /*0c90*/  DEPBAR.LE SB0, 0x0 ;  /* 0x000080000000791a */ /* 0x000fc80000000000 */
.L_x_29:
[----:B------:R-:W-:Y:S05]  /*0ca0*/  WARPSYNC.ALL ;  /* 0x0000000000007948 */ /* 0x000fea0003800000 */
[----:B--2---:R-:W-:Y:S06]  /*0cb0*/  BAR.SYNC.DEFER_BLOCKING 0x0 ;  /* 0x0000000000007b1d */ /* 0x004fec0000010000 */
[----:B------:R-:W-:Y:S02]  /*0cc0*/  BSSY B3, `(.L_x_30) ;  /* 0x000000b000037945 */ /* 0x000fe40003800000 */
[----:B------:R-:W-:Y:S06]  /*0cd0*/  BAR.SYNC.DEFER_BLOCKING 0x0 ;  /* 0x0000000000007b1d */ /* 0x000fec0000010000 */
[----:B------:R2:W-:Y:S01]  /*0ce0*/  @!P0 STS [R13], RZ ;  /* 0x000000ff0d008388 */ /* 0x0005e20000000800 */
[----:B------:R-:W-:Y:S01]  /*0cf0*/  NOP ;  /* 0x0000000000007918 */ /* 0x000fe20000000000 */
[----:B------:R-:W-:Y:S05]  /*0d00*/  @P2 BRA `(.L_x_31) ;  /* 0x0000000000182947 */ /* 0x000fea0003800000 */
[----:B-1-34-:R-:W1:Y:S01]  /*0d10*/  LDS R4, [UR20+0x8] ;  /* 0x00000814ff047984 */ /* 0x01ae620008000800 */
[----:B------:R-:W3:Y:S01]  /*0d20*/  LDC.64 R8, c[0x0][0x220] ;  /* 0x00008800ff087b82 */ /* 0x000ee20000000a00 */
[----:B------:R-:W-:Y:S02]  /*0d30*/  IMAD.MOV.U32 R5, RZ, RZ, 0x70 ;  /* 0x00000070ff057424 */ /* 0x000fe400078e00ff */
[----:B---3--:R3:W-:Y:S03]  /*0d40*/  STS.64 [UR20], R8 ;  /* 0x00000008ff007988 */ /* 0x0087e60008000a14 */
[----:B-1----:R-:W-:-:S05]  /*0d50*/  LOP3.LUT R4, R4, 0x10, R5, 0xd8, !PT ;  /* 0x0000001004047812 */ /* 0x002fca00078ed805 */
[----:B------:R3:W-:Y:S02]  /*0d60*/  STS [UR20+0x8], R4 ;  /* 0x00000804ff007988 */ /* 0x0007e40008000814 */
.L_x_31:
[----:B----4-:R-:W-:Y:S05]  /*0d70*/  BSYNC B3 ;  /* 0x0000000000037941 */ /* 0x010fea0003800000 */
.L_x_30:
[----:B------:R-:W-:Y:S04]  /*0d80*/  BSSY B4, `(.L_x_32) ;  /* 0x0000011000047945 */ /* 0x000fe80003800000 */
[----:B------:R-:W-:Y:S04]  /*0d90*/  BSSY B3, `(.L_x_33) ;  /* 0x000000e000037945 */ /* 0x000fe80003800000 */
[----:B------:R-:W-:Y:S05]  /*0da0*/  @P2 BRA `(.L_x_34) ;  /* 0x0000000000242947 */ /* 0x000fea0003800000 */
[----:B-1-3--:R-:W1:Y:S01]  /*0db0*/  LDS R4, [UR20+0x34] ;  /* 0x00003414ff047984 */ /* 0x00ae620008000800 */
[----:B------:R-:W-:-:S05]  /*0dc0*/  IMAD.MOV.U32 R5, RZ, RZ, 0x3f000000 ;  /* 0x3f000000ff057424 */ /* 0x000fca00078e00ff */
[----:B-1----:R-:W-:-:S05]  /*0dd0*/  LOP3.LUT R4, R4, 0xff000000, R5, 0xb8, !PT ;  /* 0xff00000004047812 */ /* 0x002fca00078eb805 */
[----:B------:R1:W-:Y:S01]  /*0de0*/  STS [UR20+0x34], R4 ;  /* 0x00003404ff007988 */ /* 0x0003e20008000814 */
[----:B------:R-:W-:Y:S05]  /*0df0*/  @P2 BRA `(.L_x_35) ;  /* 0x00000000001c2947 */ /* 0x000fea0003800000 */
[----:B-1----:R-:W1:Y:S01]  /*0e00*/  LDS R4, [UR20+0x38] ;  /* 0x00003814ff047984 */ /* 0x002e620008000800 */
[----:B------:R-:W-:-:S05]  /*0e10*/  IMAD.MOV.U32 R5, RZ, RZ, 0x3f ;  /* 0x0000003fff057424 */ /* 0x000fca00078e00ff */
[----:B-1----:R-:W-:-:S05]  /*0e20*/  LOP3.LUT R4, R4, 0xff, R5, 0xb8, !PT ;  /* 0x000000ff04047812 */ /* 0x002fca00078eb805 */
[----:B------:R4:W-:Y:S02]  /*0e30*/  STS [UR20+0x38], R4 ;  /* 0x00003804ff007988 */ /* 0x0009e40008000814 */
.L_x_34:
[----:B------:R-:W-:Y:S05]  /*0e40*/  @P2 BREAK B3 ;  /* 0x0000000000032942 */ /* 0x000fea0003800000 */
[----:B------:R-:W-:Y:S05]  /*0e50*/  @P2 BRA `(.L_x_36) ;  /* 0x00000000000c2947 */ /* 0x000fea0003800000 */
[----:B------:R1:W-:Y:S02]  /*0e60*/  STS [UR20+0x20], R6 ;  /* 0x00002006ff007988 */ /* 0x0003e40008000814 */
.L_x_35:
[----:B------:R-:W-:Y:S05]  /*0e70*/  BSYNC B3 ;  /* 0x0000000000037941 */ /* 0x000fea0003800000 */
.L_x_33:
[----:B------:R1:W-:Y:S02]  /*0e80*/  @!P2 STS [UR20+0x24], R3 ;  /* 0x00002403ff00a988 */ /* 0x0003e40008000814 */
.L_x_36:
[----:B------:R-:W-:Y:S05]  /*0e90*/  BSYNC B4 ;  /* 0x0000000000047941 */ /* 0x000fea0003800000 */
.L_x_32:
[----:B------:R-:W-:Y:S05]  /*0ea0*/  WARPSYNC.ALL ;  /* 0x0000000000007948 */ /* 0x000fea0003800000 */
[----:B------:R-:W-:Y:S04]  /*0eb0*/  BSSY B4, `(.L_x_37) ;  /* 0x000000e000047945 */ /* 0x000fe80003800000 */
[----:B------:R-:W-:Y:S05]  /*0ec0*/  @P2 BRA `(.L_x_38) ;  /* 0x0000000000302947 */ /* 0x000fea0003800000 */
[----:B-1-34-:R-:W1:Y:S01]  /*0ed0*/  LDS R4, [UR20+0x34] ;  /* 0x00003414ff047984 */ /* 0x01ae620008000800 */
[----:B------:R-:W3:Y:S03]  /*0ee0*/  LDC.64 R8, c[0x0][0x248] ;  /* 0x00009200ff087b82 */ /* 0x000ee60000000a00 */
[----:B------:R-:W4:Y:S01]  /*0ef0*/  LDS R3, [UR20+0x1c] ;  /* 0x00001c14ff037984 */ /* 0x000f220008000800 */
[C---:B---3--:R-:W-:Y:S01]  /*0f00*/  SHF.L.U64.HI R6, R8.reuse, 0x1, R9 ;  /* 0x0000000108067819 */ /* 0x048fe20000010209 */
[----:B------:R-:W-:-:S03]  /*0f10*/  IMAD.SHL.U32 R5, R8, 0x2, RZ ;  /* 0x0000000208057824 */ /* 0x000fc600078e00ff */
[--C-:B------:R-:W-:Y:S02]  /*0f20*/  SHF.R.U32.HI R8, RZ, 0x4, R6.reuse ;  /* 0x00000004ff087819 */ /* 0x100fe40000011606 */
[----:B------:R-:W-:-:S05]  /*0f30*/  SHF.R.U64 R5, R5, 0x4, R6 ;  /* 0x0000000405057819 */ /* 0x000fca0000001206 */
[----:B------:R3:W-:Y:S01]  /*0f40*/  STS [UR20+0xc], R5 ;  /* 0x00000c05ff007988 */ /* 0x0007e20008000814 */
[----:B-1----:R-:W-:Y:S02]  /*0f50*/  LOP3.LUT R4, R4, 0x7, RZ, 0xb8, !PT ;  /* 0x0000000704047812 */ /* 0x002fe400078eb8ff */
[----:B----4-:R-:W-:-:S03]  /*0f60*/  LOP3.LUT R3, R3, 0xf, R8, 0xb8, !PT ;  /* 0x0000000f03037812 */ /* 0x010fc600078eb808 */
[----:B------:R3:W-:Y:S04]  /*0f70*/  STS [UR20+0x34], R4 ;  /* 0x00003404ff007988 */ /* 0x0007e80008000814 */
[----:B------:R3:W-:Y:S02]  /*0f80*/  STS [UR20+0x1c], R3 ;  /* 0x00001c03ff007988 */ /* 0x0007e40008000814 */
.L_x_38:
[----:B------:R-:W-:Y:S05]  /*0f90*/  BSYNC B4 ;  /* 0x0000000000047941 */ /* 0x000fea0003800000 */
.L_x_37:
[----:B------:R-:W-:Y:S04]  /*0fa0*/  BSSY B4, `(.L_x_39) ;  /* 0x000001a000047945 */ /* 0x000fe80003800000 */
[----:B------:R-:W-:Y:S04]  /*0fb0*/  BSSY B5, `(.L_x_40) ;  /* 0x0000015000057945 */ /* 0x000fe80003800000 */
[----:B------:R-:W-:Y:S05]  /*0fc0*/  @P2 BRA `(.L_x_41) ;  /* 0x0000000000202947 */ /* 0x000fea0003800000 */
[----:B-1-3--:R-:W1:Y:S02]  /*0fd0*/  LDS R3, [UR20+0x34] ;  /* 0x00003414ff037984 */ /* 0x00ae640008000800 */
[----:B-1----:R-:W-:-:S05]  /*0fe0*/  LOP3.LUT R3, R3, 0x38, RZ, 0xb8, !PT ;  /* 0x0000003803037812 */ /* 0x002fca00078eb8ff */
[----:B------:R1:W-:Y:S01]  /*0ff0*/  STS [UR20+0x34], R3 ;  /* 0x00003403ff007988 */ /* 0x0003e20008000814 */
[----:B------:R-:W-:Y:S05]  /*1000*/  @P2 BRA `(.L_x_42) ;  /* 0x0000000000202947 */ /* 0x000fea0003800000 */
[----:B-1----:R-:W1:Y:S01]  /*1010*/  LDS R3, [UR20+0x8] ;  /* 0x00000814ff037984 */ /* 0x002e620008000800 */
[----:B----4-:R-:W-:-:S05]  /*1020*/  IMAD.MOV.U32 R4, RZ, RZ, 0x780 ;  /* 0x00000780ff047424 */ /* 0x010fca00078e00ff */
[----:B-1----:R-:W-:-:S05]  /*1030*/  LOP3.LUT R3, R3, 0x500, R4, 0xd8, !PT ;  /* 0x0000050003037812 */ /* 0x002fca00078ed804 */
[----:B------:R1:W-:Y:S02]  /*1040*/  STS [UR20+0x8], R3 ;  /* 0x00000803ff007988 */ /* 0x0003e40008000814 */
.L_x_41:
[----:B------:R-:W-:Y:S05]  /*1050*/  @P2 BRA `(.L_x_43) ;  /* 0x0000000000282947 */ /* 0x000fea0003800000 */
[----:B-1-3--:R-:W1:Y:S02]  /*1060*/  LDS R3, [UR20+0x8] ;  /* 0x00000814ff037984 */ /* 0x00ae640008000800 */
[----:B-1----:R-:W-:-:S05]  /*1070*/  LOP3.LUT R3, R3, 0x1800, RZ, 0xb8, !PT ;  /* 0x0000180003037812 */ /* 0x002fca00078eb8ff */
[----:B------:R3:W-:Y:S02]  /*1080*/  STS [UR20+0x8], R3 ;  /* 0x00000803ff007988 */ /* 0x0007e40008000814 */
.L_x_42:
[----:B------:R-:W-:Y:S05]  /*1090*/  @P2 BREAK B5 ;  /* 0x0000000000052942 */ /* 0x000fea0003800000 */
[----:B------:R-:W-:Y:S05]  /*10a0*/  @P2 BRA `(.L_x_44) ;  /* 0x0000000000242947 */ /* 0x000fea0003800000 */
[----:B-1-3--:R-:W1:Y:S01]  /*10b0*/  LDS R3, [UR20+0x8] ;  /* 0x00000814ff037984 */ /* 0x00ae620008000800 */
[----:B----4-:R-:W-:-:S05]  /*10c0*/  IMAD.MOV.U32 R4, RZ, RZ, 0x6000 ;  /* 0x00006000ff047424 */ /* 0x010fca00078e00ff */
[----:B-1----:R-:W-:-:S04]  /*10d0*/  LOP3.LUT R3, R3, 0x6000, R4, 0xd8, !PT ;  /* 0x0000600003037812 */ /* 0x002fc800078ed804 */
[----:B------:R-:W-:-:S05]  /*10e0*/  LOP3.LUT R3, R3, 0x400000, RZ, 0xb8, !PT ;  /* 0x0040000003037812 */ /* 0x000fca00078eb8ff */
[----:B------:R1:W-:Y:S02]  /*10f0*/  STS [UR20+0x8], R3 ;  /* 0x00000803ff007988 */ /* 0x0003e40008000814 */
.L_x_43:
[----:B------:R-:W-:Y:S05]  /*1100*/  BSYNC B5 ;  /* 0x0000000000057941 */ /* 0x000fea0003800000 */
.L_x_40:
[----:B-1-3--:R-:W1:Y:S02]  /*1110*/  @!P2 LDS R3, [UR20+0x8] ;  /* 0x00000814ff03a984 */ /* 0x00ae640008000800 */
[----:B-1----:R-:W-:-:S05]  /*1120*/  @!P2 LOP3.LUT R3, R3, 0x8000, RZ, 0xb8, !PT ;  /* 0x000080000303a812 */ /* 0x002fca00078eb8ff */
[----:B------:R1:W-:Y:S02]  /*1130*/  @!P2 STS [UR20+0x8], R3 ;  /* 0x00000803ff00a988 */ /* 0x0003e40008000814 */
.L_x_44:
[----:B------:R-:W-:Y:S05]  /*1140*/  BSYNC B4 ;  /* 0x0000000000047941 */ /* 0x000fea0003800000 */
.L_x_39:
[----:B------:R-:W-:Y:S05]  /*1150*/  WARPSYNC.ALL ;  /* 0x0000000000007948 */ /* 0x000fea0003800000 */
[----:B------:R-:W-:Y:S01]  /*1160*/  UIADD3 UR5, UR5, 0x100, URZ ;  /* 0x0000010005057890 */ /* 0x000fe2000fffe03f */
[----:B------:R-:W-:Y:S02]  /*1170*/  ISETP.GE.AND P1, PT, R12, 0x1, PT ;  /* 0x000000010c00780c */ /* 0x000fe40003f26270 */
[----:B------:R-:W-:Y:S02]  /*1180*/  CS2R R24, SRZ ;  /* 0x0000000000187805 */ /* 0x000fe4000001ff00 */
[----:B------:R-:W-:Y:S01]  /*1190*/  CS2R R26, SRZ ;  /* 0x00000000001a7805 */ /* 0x000fe2000001ff00 */
[----:B------:R-:W-:Y:S01]  /*11a0*/  UIADD3 UR26, UP0, UR5, UR26, URZ ;  /* 0x0000001a051a7290 */ /* 0x000fe2000ff1e03f */
[----:B------:R-:W-:-:S02]  /*11b0*/  CS2R R28, SRZ ;  /* 0x00000000001c7805 */ /* 0x000fc4000001ff00 */
[----:B------:R-:W-:Y:S02]  /*11c0*/  CS2R R30, SRZ ;  /* 0x00000000001e7805 */ /* 0x000fe4000001ff00 */
[----:B------:R-:W-:Y:S01]  /*11d0*/  CS2R R32, SRZ ;  /* 0x0000000000207805 */ /* 0x000fe2000001ff00 */
[----:B------:R-:W-:Y:S01]  /*11e0*/  ULEA.HI.X.SX32 UR27, UR5, UR27, 0x1, UP0 ;  /* 0x0000001b051b7291 */ /* 0x000fe200080f0e3f */
[----:B------:R-:W-:Y:S02]  /*11f0*/  CS2R R34, SRZ ;  /* 0x0000000000227805 */ /* 0x000fe4000001ff00 */
[----:B------:R-:W-:Y:S02]  /*1200*/  CS2R R36, SRZ ;  /* 0x0000000000247805 */ /* 0x000fe4000001ff00 */
[----:B------:R-:W-:Y:S02]  /*1210*/  CS2R R38, SRZ ;  /* 0x0000000000267805 */ /* 0x000fe4000001ff00 */
[----:B------:R-:W-:-:S02]  /*1220*/  CS2R R40, SRZ ;  /* 0x0000000000287805 */ /* 0x000fc4000001ff00 */
[----:B------:R-:W-:Y:S02]  /*1230*/  CS2R R42, SRZ ;  /* 0x00000000002a7805 */ /* 0x000fe4000001ff00 */
[----:B------:R-:W-:Y:S02]  /*1240*/  CS2R R44, SRZ ;  /* 0x00000000002c7805 */ /* 0x000fe4000001ff00 */
        /* <DEDUP_REMOVED lines=8> */
[----:B------:R-:W-:Y:S01]  /*12d0*/  CS2R R62, SRZ ;  /* 0x00000000003e7805 */ /* 0x000fe2000001ff00 */
[----:B------:R-:W-:Y:S01]  /*12e0*/  IMAD.MOV.U32 R64, RZ, RZ, RZ ;  /* 0x000000ffff407224 */ /* 0x000fe200078e00ff */
[----:B------:R-:W-:Y:S06]  /*12f0*/  @P0 BRA `(.L_x_45) ;  /* 0x0000000000280947 */ /* 0x000fec0003800000 */
[----:B-1-3--:R-:W1:Y:S01]  /*1300*/  S2R R3, SR_LANEID ;  /* 0x0000000000037919 */ /* 0x00ae620000000000 */
[----:B------:R-:W-:Y:S05]  /*1310*/  WARPSYNC.ALL ;  /* 0x0000000000007948 */ /* 0x000fea0003800000 */
[----:B-1----:R-:W-:-:S05]  /*1320*/  IMAD.SHL.U32 R6, R3, 0x4, RZ ;  /* 0x0000000403067824 */ /* 0x002fca00078e00ff */
[----:B------:R-:W1:Y:S01]  /*1330*/  LDS R3, [R6+UR20] ;  /* 0x0000001406037984 */ /* 0x000e620008000800 */
[----:B----4-:R-:W-:-:S05]  /*1340*/  IADD3 R4, P3, R6, UR26, RZ ;  /* 0x0000001a06047c10 */ /* 0x010fca000ff7e0ff */
[----:B------:R-:W-:-:S05]  /*1350*/  IMAD.X R5, RZ, RZ, UR27, P3 ;  /* 0x0000001bff057e24 */ /* 0x000fca00098e06ff */
[----:B-1----:R1:W3:Y:S01]  /*1360*/  ATOMG.E.EXCH.STRONG.GPU PT, RZ, [R4], R3 ;  /* 0x0000000304ff73a8 */ /* 0x0022e200041ee100 */
[----:B------:R-:W-:-:S04]  /*1370*/  DEPBAR {5,4,3,2,1,0} ;  /* 0x0000003f0000791a */ /* 0x000fc80000000000 */
[----:B------:R1:W-:Y:S01]  /*1380*/  UTMACCTL.IV [UR26] ;  /* 0x000000001a0079b9 */ /* 0x0003e20008000000 */
[----:B------:R-:W-:Y:S01]  /*1390*/  NOP ;  /* 0x0000000000007918 */ /* 0x000fe20000000000 */
.L_x_45:
[----:B------:R-:W-:Y:S05]  /*13a0*/  @P0 BRA `(.L_x_46) ;  /* 0x00000000000c0947 */ /* 0x000fea0003800000 */
[----:B------:R0:W-:Y:S01]  /*13b0*/  UTMACMDFLUSH ;  /* 0x00000000000079b7 */ /* 0x0001e20000000000 */
[----:B------:R-:W-:Y:S05]  /*13c0*/  @P0 BRA `(.L_x_46) ;  /* 0x0000000000040947 */ /* 0x000fea0003800000 */
[----:B------:R-:W-:-:S04]  /*13d0*/  DEPBAR.LE SB0, 0x0 ;  /* 0x000080000000791a */ /* 0x000fc80000000000 */
.L_x_46:
[----:B------:R-:W-:Y:S05]  /*13e0*/  WARPSYNC.ALL ;  /* 0x0000000000007948 */ /* 0x000fea0003800000 */
[----:B---3--:R-:W-:Y:S01]  /*13f0*/  BAR.SYNC.DEFER_BLOCKING 0x0 ;  /* 0x0000000000007b1d */ /* 0x008fe20000010000 */
[----:B------:R-:W-:Y:S01]  /*1400*/  USHF.L.U32 UR15, UR28, 0x6, URZ ;  /* 0x000000061c0f7899 */ /* 0x000fe2000800063f */
[----:B------:R-:W-:Y:S01]  /*1410*/  IMAD.MOV.U32 R65, RZ, RZ, RZ ;  /* 0x000000ffff417224 */ /* 0x000fe200078e00ff */
[----:B------:R-:W-:Y:S02]  /*1420*/  CS2R R66, SRZ ;  /* 0x0000000000427805 */ /* 0x000fe4000001ff00 */
[----:B------:R-:W-:-:S02]  /*1430*/  CS2R R68, SRZ ;  /* 0x0000000000447805 */ /* 0x000fc4000001ff00 */
[----:B------:R-:W-:Y:S01]  /*1440*/  CS2R R70, SRZ ;  /* 0x0000000000467805 */ /* 0x000fe2000001ff00 */
[----:B------:R-:W-:Y:S01]  /*1450*/  VOTEU.ALL UP0, P2 ;  /* 0x00000000003f7886 */ /* 0x000fe20001000000 */
[----:B------:R-:W-:Y:S01]  /*1460*/  UMOV UR6, 0x1 ;  /* 0x0000000100067882 */ /* 0x000fe20000000000 */
[----:B------:R-:W-:Y:S01]  /*1470*/  VOTEU.ALL UP1, P2 ;  /* 0x00000000003f7886 */ /* 0x000fe20001020000 */
[----:B------:R-:W-:Y:S01]  /*1480*/  VOTEU.ALL UP2, P2 ;  /* 0x00000000003f7886 */ /* 0x000fe20001040000 */
[----:B------:R-:W-:Y:S01]  /*1490*/  CS2R R72, SRZ ;  /* 0x0000000000487805 */ /* 0x000fe2000001ff00 */
[----:B------:R-:W-:-:S04]  /*14a0*/  @!UP0 UIADD3 UR8, -UR6, 0x100000, URZ ;  /* 0x0010000006088890 */ /* 0x000fc8000fffe13f */
[----:B------:R-:W-:Y:S02]  /*14b0*/  @!UP0 USHF.L.U32 UR9, UR8, 0xb, URZ ;  /* 0x0000000b08098899 */ /* 0x000fe4000800063f */
[----:B------:R-:W-:Y:S01]  /*14c0*/  @!UP0 USHF.L.U32 UR8, UR8, 0x1, URZ ;  /* 0x0000000108088899 */ /* 0x000fe2000800063f */
        /* <DEDUP_REMOVED lines=9> */
[----:B------:R-:W-:Y:S01]  /*1560*/  VOTEU.ALL UP0, P2 ;  /* 0x00000000003f7886 */ /* 0x000fe20001000000 */
[----:B------:R-:W-:Y:S02]  /*1570*/  CS2R R80, SRZ ;  /* 0x0000000000507805 */ /* 0x000fe4000001ff00 */
[----:B------:R-:W-:Y:S02]  /*1580*/  CS2R R82, SRZ ;  /* 0x0000000000527805 */ /* 0x000fe4000001ff00 */
[----:B------:R-:W-:Y:S02]  /*1590*/  CS2R R84, SRZ ;  /* 0x0000000000547805 */ /* 0x000fe4000001ff00 */
[----:B------:R-:W-:Y:S01]  /*15a0*/  CS2R R86, SRZ ;  /* 0x0000000000567805 */ /* 0x000fe2000001ff00 */
[----:B------:R-:W3:Y:S02]  /*15b0*/  FENCE.VIEW.ASYNC.S ;  /* 0x00000000000073c6 */ /* 0x000ee40000000000 */
[----:B---3--:R-:W3:Y:S02]  /*15c0*/  @!UP0 SYNCS.EXCH.64 URZ, [UR20+0x9000], UR8 ;  /* 0x00900008143f85b2 */ /* 0x008ee40008000100 */
[----:B---3--:R-:W-:Y:S06]  /*15d0*/  BAR.SYNC.DEFER_BLOCKING 0x0 ;  /* 0x0000000000007b1d */ /* 0x008fec0000010000 */
[----:B------:R3:W4:Y:S02]  /*15e0*/  @!UP1 SYNCS.EXCH.64 URZ, [UR20+0x9008], UR10 ;  /* 0x0090080a143f95b2 */ /* 0x0007240008000100 */
[----:B----4-:R-:W-:Y:S01]  /*15f0*/  BAR.SYNC.DEFER_BLOCKING 0x0 ;  /* 0x0000000000007b1d */ /* 0x010fe20000010000 */
[----:B---3--:R-:W-:-:S05]  /*1600*/  USHF.L.U32 UR11, UR21, 0x7, URZ ;  /* 0x00000007150b7899 */ /* 0x008fca000800063f */
[----:B------:R3:W4:Y:S01]  /*1610*/  @!UP2 SYNCS.EXCH.64 URZ, [UR20+0x9010], UR6 ;  /* 0x00901006143fa5b2 */ /* 0x0007220008000100 */
[----:B------:R-:W-:Y:S06]  /*1620*/  @!P1 BRA `(.L_x_47) ;  /* 0x0000000400789947 */ /* 0x000fec0003800000 */
        /* <DEDUP_REMOVED lines=31> */
[----:B------:R-:W-:Y:S01]  /*1820*/  CS2R R86, SRZ ;  /* 0x0000000000567805 */ /* 0x000fe2000001ff00 */
[----:B------:R-:W-:Y:S01]  /*1830*/  UMOV UR5, URZ ;  /* 0x0000003f00057c82 */ /* 0x000fe20008000000 */
[----:B------:R-:W-:-:S05]  /*1840*/  UMOV UR14, URZ ;  /* 0x0000003f000e7c82 */ /* 0x000fca0008000000 */
.L_x_49:
[----:B----4-:R-:W-:Y:S01]  /*1850*/  BAR.SYNC.DEFER_BLOCKING 0x0 ;  /* 0x0000000000007b1d */ /* 0x010fe20000010000 */
[----:B------:R-:W-:Y:S01]  /*1860*/  ULEA UR18, UR5, UR20, 0x3 ;  /* 0x0000001405127291 */ /* 0x000fe2000f8e183f */
[----:B-1----:R-:W-:Y:S01]  /*1870*/  @!P2 IMAD.MOV.U32 R3, RZ, RZ, 0x3000 ;  /* 0x00003000ff03a424 */ /* 0x002fe200078e00ff */
[----:B------:R-:W-:Y:S01]  /*1880*/  ELECT P0, URZ, PT ;  /* 0x00000000003f782f */ /* 0x000fe20003800000 */
[----:B------:R-:W-:-:S03]  /*1890*/  ULEA UR12, UR5, UR20, 0xc ;  /* 0x00000014050c7291 */ /* 0x000fc6000f8e603f */
[----:B------:R-:W-:Y:S02]  /*18a0*/  ISETP.LT.U32.AND P0, PT, R2, 0x20, P0 ;  /* 0x000000200200780c */ /* 0x000fe40000701070 */
[----:B------:R-:W-:Y:S01]  /*18b0*/  ELECT P1, URZ, PT ;  /* 0x00000000003f782f */ /* 0x000fe20003820000 */
[----:B------:R-:W-:-:S03]  /*18c0*/  UIADD3 UR12, UR12, 0x6000, URZ ;  /* 0x000060000c0c7890 */ /* 0x000fc6000fffe03f */
[----:B------:R-:W-:Y:S01]  /*18d0*/  ISETP.LT.U32.AND P1, PT, R2, 0x20, P1 ;  /* 0x000000200200780c */ /* 0x000fe20000f21070 */
[----:B------:R-:W-:Y:S01]  /*18e0*/  ULEA UR8, UR5, UR20, 0xd ;  /* 0x0000001405087291 */ /* 0x000fe2000f8e683f */
[----:B------:R-:W-:-:S05]  /*18f0*/  UMOV UR10, UR14 ;  /* 0x0000000e000a7c82 */ /* 0x000fca0008000000 */
[----:B------:R-:W-:Y:S01]  /*1900*/  VOTEU.ANY UP0, P0 ;  /* 0x00000000003f7886 */ /* 0x000fe20000000100 */
[----:B------:R-:W-:Y:S01]  /*1910*/  VOTEU.ANY UP2, P0 ;  /* 0x00000000003f7886 */ /* 0x000fe20000040100 */
[----:B------:R1:W-:Y:S03]  /*1920*/  @!P2 SYNCS.ARRIVE.TRANS64 RZ, [UR18+0x9000], R3 ;  /* 0x00900003ffffa9a7 */ /* 0x0003e60008000012 */
[----:B------:R-:W-:Y:S01]  /*1930*/  @UP0 UIADD3 UR13, UR18, 0x9000, URZ ;  /* 0x00009000120d0890 */ /* 0x000fe2000fffe03f */
[----:B---3--:R-:W-:Y:S01]  /*1940*/  @UP0 UMOV UR6, UR22 ;  /* 0x0000001600060c82 */ /* 0x008fe20008000000 */
[----:B------:R-:W-:Y:S01]  /*1950*/  @UP0 UMOV UR7, UR23 ;  /* 0x0000001700070c82 */ /* 0x000fe20008000000 */
[----:B------:R-:W-:Y:S01]  /*1960*/  BAR.SYNC.DEFER_BLOCKING 0x0 ;  /* 0x0000000000007b1d */ /* 0x000fe20000010000 */
[----:B-1----:R-:W-:-:S05]  /*1970*/  IMAD.U32 R3, RZ, RZ, UR4 ;  /* 0x00000004ff037e24 */ /* 0x002fca000f8e00ff */
[----:B------:R-:W-:Y:S01]  /*1980*/  VOTEU.ANY UP1, P1 ;  /* 0x00000000003f7886 */ /* 0x000fe20000820100 */
[----:B------:R-:W-:Y:S01]  /*1990*/  VOTEU.ANY UP3, P1 ;  /* 0x00000000003f7886 */ /* 0x000fe20000860100 */
[----:B------:R-:W-:-:S03]  /*19a0*/  SHF.L.U32 R3, R3, 0x1f, RZ ;  /* 0x0000001f03037819 */ /* 0x000fc600000006ff */
[----:B------:R-:W-:Y:S01]  /*19b0*/  @UP1 UIADD3 UR9, UR18, 0x9000, URZ ;  /* 0x0000900012091890 */ /* 0x000fe2000fffe03f */
[----:B------:R-:W-:Y:S01]  /*19c0*/  @UP1 UMOV UR16, UR24 ;  /* 0x0000001800101c82 */ /* 0x000fe20008000000 */
[----:B------:R-:W-:Y:S01]  /*19d0*/  @UP1 UMOV UR17, UR25 ;  /* 0x0000001900111c82 */ /* 0x000fe20008000000 */
[----:B------:R1:W-:Y:S01]  /*19e0*/  @UP2 UTMALDG.2D [UR12], [UR6] ;  /* 0x0000000c060025b4 */ /* 0x0003e20008008000 */
[----:B------:R3:W-:Y:S06]  /*19f0*/  MEMBAR.ALL.CTA ;  /* 0x0000000000007992 */ /* 0x0007ec0000008000 */
[----:B---3--:R-:W3:Y:S02]  /*1a00*/  FENCE.VIEW.ASYNC.S ;  /* 0x00000000000073c6 */ /* 0x008ee40000000000 */
[----:B---3--:R-:W-:Y:S06]  /*1a10*/  BAR.SYNC.DEFER_BLOCKING 0x0 ;  /* 0x0000000000007b1d */ /* 0x008fec0000010000 */
[----:B------:R1:W-:Y:S02]  /*1a20*/  @UP3 UTMALDG.2D [UR8], [UR16] ;  /* 0x00000008100035b4 */ /* 0x0003e40008008000 */
[----:B------:R-:W-:Y:S06]  /*1a30*/  BAR.SYNC.DEFER_BLOCKING 0x0 ;  /* 0x0000000000007b1d */ /* 0x000fec0000010000 */
[----:B------:R-:W3:Y:S02]  /*1a40*/  SYNCS.PHASECHK.TRANS64.TRYWAIT P0, [UR18+0x9000], R3 ;  /* 0x00900003ff0075a7 */ /* 0x000ee40008000152 */
[----:B-1-3--:R-:W-:Y:S05]  /*1a50*/  @!P0 BRA `(.L_x_48) ;  /* 0x0000000400b08947 */ /* 0x00afea0003800000 */
.L_x_50:
[----:B------:R-:W-:Y:S01]  /*1a60*/  USHF.R.U32.HI UR8, URZ, 0x4, UR8 ;  /* 0x000000043f087899 */ /* 0x000fe20008011608 */
[----:B------:R-:W-:Y:S02]  /*1a70*/  WARPGROUP.DEPBAR.LE gsb0, 0x0 ;  /* 0x00008000000079c5 */ /* 0x000fe40000010000 */
[----:B------:R-:W-:Y:S01]  /*1a80*/  USHF.R.U32.HI UR6, URZ, 0x4, UR12 ;  /* 0x000000043f067899 */ /* 0x000fe2000801160c */
[----:B------:R-:W-:Y:S01]  /*1a90*/  WARPGROUP.ARRIVE ;  /* 0x00000000000079c5 */ /* 0x000fe20000000000 */
[----:B------:R-:W-:Y:S01]  /*1aa0*/  USGXT.U32 UR8, UR8, 0xe ;  /* 0x0000000e0808789a */ /* 0x000fe20008000000 */
[----:B------:R-:W1:Y:S01]  /*1ab0*/  LDC R3, c[0x0][0x230] ;  /* 0x00008c00ff037b82 */ /* 0x000e620000000800 */
[----:B------:R-:W-:Y:S01]  /*1ac0*/  USGXT.U32 UR6, UR6, 0xe ;  /* 0x0000000e0606789a */ /* 0x000fe20008000000 */
[----:B------:R-:W-:Y:S01]  /*1ad0*/  UMOV UR19, 0x80000020 ;  /* 0x8000002000137882 */ /* 0x000fe20000000000 */
[----:B------:R-:W-:Y:S01]  /*1ae0*/  UMOV UR17, 0x80000020 ;  /* 0x8000002000117882 */ /* 0x000fe20000000000 */
[----:B------:R-:W-:-:S02]  /*1af0*/  UIADD3 UR14, UR14, 0x20, URZ ;  /* 0x000000200e0e7890 */ /* 0x000fc4000fffe03f */
[----:B------:R-:W-:Y:S02]  /*1b00*/  UMOV UR18, UR8 ;  /* 0x0000000800127c82 */ /* 0x000fe40008000000 */
[----:B------:R-:W-:Y:S01]  /*1b10*/  UMOV UR16, UR6 ;  /* 0x0000000600107c82 */ /* 0x000fe20008000000 */
[----:B------:R-:W-:Y:S01]  /*1b20*/  UMOV UR9, URZ ;  /* 0x0000003f00097c82 */ /* 0x000fe20008000000 */
[----:B------:R-:W-:Y:S01]  /*1b30*/  HGMMA.64x128x16.F32.BF16 R24, gdesc[UR16], R24 ;  /* 0x01e00000101879f0 */ /* 0x000fe20008701818 */
[----:B------:R-:W-:Y:S01]  /*1b40*/  UMOV UR16, 0xfffffffe ;  /* 0xfffffffe00107882 */ /* 0x000fe20000000000 */
[----:B------:R-:W-:Y:S01]  /*1b50*/  UMOV UR17, 0x7fffffdf ;  /* 0x7fffffdf00117882 */ /* 0x000fe20000000000 */
[----:B------:R-:W-:Y:S01]  /*1b60*/  UIADD3 UR5, UR5, 0x1, URZ ;  /* 0x0000000105057890 */ /* 0x000fe2000fffe03f */
[----:B------:R-:W-:Y:S01]  /*1b70*/  UMOV UR7, URZ ;  /* 0x0000003f00077c82 */ /* 0x000fe20008000000 */
[----:B------:R-:W-:Y:S02]  /*1b80*/  UIADD3.64 UR18, UR8, -UR16, URZ ;  /* 0x8000001008127297 */ /* 0x000fe4000fffe03f */
[----:B------:R-:W-:-:S02]  /*1b90*/  UIADD3.64 UR16, UR6, -UR16, URZ ;  /* 0x8000001006107297 */ /* 0x000fc4000fffe03f */
[----:B------:R-:W-:Y:S01]  /*1ba0*/  UISETP.NE.U32.AND UP0, UPT, UR5, 0x3, UPT ;  /* 0x000000030500788c */ /* 0x000fe2000bf05070 */
[----:B-1----:R-:W-:-:S03]  /*1bb0*/  ISETP.LE.AND P0, PT, R3, UR14, PT ;  /* 0x0000000e03007c0c */ /* 0x002fc6000bf03270 */
[----:B------:R-:W-:Y:S02]  /*1bc0*/  USEL UR6, URZ, 0x1, UP0 ;  /* 0x000000013f067887 */ /* 0x000fe40008000000 */
[----:B------:R-:W-:Y:S02]  /*1bd0*/  USEL UR5, UR5, URZ, UP0 ;  /* 0x0000003f05057287 */ /* 0x000fe40008000000 */
[----:B------:R-:W-:Y:S01]  /*1be0*/  ULOP3.LUT UR4, UR4, UR6, URZ, 0x3c, !UPT ;  /* 0x0000000604047292 */ /* 0x000fe2000f8e3c3f */
[----:B------:R-:W-:Y:S05]  /*1bf0*/  HGMMA.64x128x16.F32.BF16 R24, gdesc[UR16], R24, gsb0 ;  /* 0x01e00000101879f0 */ /* 0x000fea0008001818 */
[----:B------:R-:W-:Y:S06]  /*1c00*/  @!P0 BRA `(.L_x_49) ;  /* 0xfffffffc00108947 */ /* 0x000fec000383ffff */
.L_x_47:
[----:B------:R-:W-:Y:S02]  /*1c10*/  WARPGROUP.DEPBAR.LE gsb0, 0x0 ;  /* 0x00008000000079c5 */ /* 0x000fe40000010000 */
[----:B----4-:R-:W-:Y:S01]  /*1c20*/  BAR.SYNC.DEFER_BLOCKING 0x0 ;  /* 0x0000000000007b1d */ /* 0x010fe20000010000 */
[C---:B-1----:R-:W-:Y:S01]  /*1c30*/  IMAD.SHL.U32 R3, R0.reuse, 0x80, RZ ;  /* 0x0000008000037824 */ /* 0x042fe200078e00ff */
[----:B------:R-:W-:Y:S01]  /*1c40*/  ELECT P0, URZ, PT ;  /* 0x00000000003f782f */ /* 0x000fe20003800000 */
[----:B------:R-:W-:Y:S01]  /*1c50*/  IMAD.SHL.U32 R4, R0, 0x10, RZ ;  /* 0x0000001000047824 */ /* 0x000fe200078e00ff */
[----:B------:R-:W-:Y:S02]  /*1c60*/  F2FP.BF16.F32.PACK_AB R24, R25, R24 ;  /* 0x000000181918723e */ /* 0x000fe400000010ff */
[----:B------:R-:W-:Y:S01]  /*1c70*/  LOP3.LUT R3, R3, 0x780, RZ, 0xc0, !PT ;  /* 0x0000078003037812 */ /* 0x000fe200078ec0ff */
[----:B------:R-:W-:Y:S01]  /*1c80*/  UMOV UR10, UR15 ;  /* 0x0000000f000a7c82 */ /* 0x000fe20008000000 */
[----:B------:R-:W-:-:S02]  /*1c90*/  F2FP.BF16.F32.PACK_AB R25, R27, R26 ;  /* 0x0000001a1b19723e */ /* 0x000fc400000010ff */
[----:B------:R-:W-:Y:S02]  /*1ca0*/  LOP3.LUT R3, R3, 0x70, R4, 0xf8, !PT ;  /* 0x0000007003037812 */ /* 0x000fe400078ef804 */
[--C-:B------:R-:W-:Y:S02]  /*1cb0*/  SHF.R.U32.HI R4, RZ, 0x5, R0.reuse ;  /* 0x00000005ff047819 */ /* 0x100fe40000011600 */
[----:B------:R-:W-:Y:S01]  /*1cc0*/  LOP3.LUT R3, R3, 0x10, R0, 0x78, !PT ;  /* 0x0000001003037812 */ /* 0x000fe200078e7800 */
[----:B------:R-:W-:Y:S01]  /*1cd0*/  IMAD.SHL.U32 R0, R0, 0x40, RZ ;  /* 0x0000004000007824 */ /* 0x000fe200078e00ff */
[----:B------:R-:W-:Y:S02]  /*1ce0*/  R2UR UR5, R4 ;  /* 0x00000000040572ca */ /* 0x000fe400000e0000 */
[----:B------:R-:W-:Y:S02]  /*1cf0*/  F2FP.BF16.F32.PACK_AB R56, R57, R56 ;  /* 0x000000383938723e */ /* 0x000fe400000010ff */
[----:B------:R-:W-:-:S02]  /*1d00*/  LOP3.LUT R0, R3, 0x1800, R0, 0xf8, !PT ;  /* 0x0000180003007812 */ /* 0x000fc400078ef800 */
[----:B------:R-:W-:Y:S01]  /*1d10*/  ISETP.LT.U32.AND P0, PT, R2, 0x40, P0 ;  /* 0x000000400200780c */ /* 0x000fe20000701070 */
[----:B------:R-:W1:Y:S02]  /*1d20*/  @!P2 SYNCS.CCTL.IV [UR20+0x9000] ;  /* 0x00900000ff00a9b1 */ /* 0x000e640008000014 */
[----:B-1----:R-:W-:Y:S01]  /*1d30*/  BAR.SYNC.DEFER_BLOCKING 0x0 ;  /* 0x0000000000007b1d */ /* 0x002fe20000010000 */
[C---:B------:R-:W-:Y:S01]  /*1d40*/  LOP3.LUT R3, R0.reuse, 0x20, RZ, 0x3c, !PT ;  /* 0x0000002000037812 */ /* 0x040fe200078e3cff */
[C---:B------:R-:W-:Y:S01]  /*1d50*/  VIADD R2, R0.reuse, UR20 ;  /* 0x0000001400027c36 */ /* 0x040fe20008000000 */
[----:B------:R-:W-:Y:S01]  /*1d60*/  LOP3.LUT R4, R0, 0x40, RZ, 0x3c, !PT ;  /* 0x0000004000047812 */ /* 0x000fe200078e3cff */
[----:B------:R-:W-:Y:S01]  /*1d70*/  ULOP3.LUT UR5, UR5, 0x1, URZ, 0xc0, !UPT ;  /* 0x0000000105057892 */ /* 0x000fe2000f8ec03f */
[----:B------:R-:W-:Y:S01]  /*1d80*/  F2FP.BF16.F32.PACK_AB R26, R29, R28 ;  /* 0x0000001c1d1a723e */ /* 0x000fe200000010ff */
[----:B------:R-:W-:Y:S01]  /*1d90*/  VIADD R3, R3, UR20 ;  /* 0x0000001403037c36 */ /* 0x000fe20008000000 */
[----:B------:R-:W-:Y:S01]  /*1da0*/  F2FP.BF16.F32.PACK_AB R27, R31, R30 ;  /* 0x0000001e1f1b723e */ /* 0x000fe200000010ff */
[----:B------:R-:W-:Y:S01]  /*1db0*/  VIADD R4, R4, UR20 ;  /* 0x0000001404047c36 */ /* 0x000fe20008000000 */
[----:B------:R-:W-:Y:S01]  /*1dc0*/  F2FP.BF16.F32.PACK_AB R32, R33, R32 ;  /* 0x000000202120723e */ /* 0x000fe200000010ff */
[----:B------:R-:W-:Y:S01]  /*1dd0*/  ULEA UR9, UR5, UR11, 0x6 ;  /* 0x0000000b05097291 */ /* 0x000fe2000f8e303f */
[----:B------:R-:W-:Y:S01]  /*1de0*/  F2FP.BF16.F32.PACK_AB R57, R59, R58 ;  /* 0x0000003a3b39723e */ /* 0x000fe200000010ff */
[----:B------:R-:W-:Y:S01]  /*1df0*/  ULEA UR8, UR5, UR20, 0xd ;  /* 0x0000001405087291 */ /* 0x000fe2000f8e683f */
[----:B------:R-:W-:Y:S01]  /*1e00*/  F2FP.BF16.F32.PACK_AB R33, R35, R34 ;  /* 0x000000222321723e */ /* 0x000fe200000010ff */
[----:B------:R-:W-:Y:S01]  /*1e10*/  VOTEU.ANY UP0, P0 ;  /* 0x00000000003f7886 */ /* 0x000fe20000000100 */
[----:B------:R-:W-:Y:S01]  /*1e20*/  F2FP.BF16.F32.PACK_AB R58, R61, R60 ;  /* 0x0000003c3d3a723e */ /* 0x000fe200000010ff */
[----:B------:R-:W-:Y:S01]  /*1e30*/  VOTEU.ANY UP1, P0 ;  /* 0x00000000003f7886 */ /* 0x000fe20000020100 */
[----:B------:R-:W-:-:S02]  /*1e40*/  F2FP.BF16.F32.PACK_AB R59, R63, R62 ;  /* 0x0000003e3f3b723e */ /* 0x000fc400000010ff */
[----:B------:R-:W-:Y:S01]  /*1e50*/  F2FP.BF16.F32.PACK_AB R64, R65, R64 ;  /* 0x000000404140723e */ /* 0x000fe200000010ff */
[----:B---3--:R-:W-:Y:S01]  /*1e60*/  @UP0 UMOV UR6, UR26 ;  /* 0x0000001a00060c82 */ /* 0x008fe20008000000 */
[----:B------:R-:W-:Y:S01]  /*1e70*/  LOP3.LUT R0, R0, 0x60, RZ, 0x3c, !PT ;  /* 0x0000006000007812 */ /* 0x000fe200078e3cff */
[----:B------:R-:W-:Y:S01]  /*1e80*/  @UP0 UMOV UR7, UR27 ;  /* 0x0000001b00070c82 */ /* 0x000fe20008000000 */
[----:B------:R-:W-:Y:S01]  /*1e90*/  F2FP.BF16.F32.PACK_AB R34, R37, R36 ;  /* 0x000000242522723e */ /* 0x000fe200000010ff */
[----:B------:R-:W1:Y:S02]  /*1ea0*/  @!P2 SYNCS.CCTL.IV [UR20+0x9008] ;  /* 0x00900800ff00a9b1 */ /* 0x000e640008000014 */
[----:B-1----:R-:W-:Y:S01]  /*1eb0*/  BAR.SYNC.DEFER_BLOCKING 0x0 ;  /* 0x0000000000007b1d */ /* 0x002fe20000010000 */
[----:B------:R-:W-:Y:S01]  /*1ec0*/  F2FP.BF16.F32.PACK_AB R35, R39, R38 ;  /* 0x000000262723723e */ /* 0x000fe200000010ff */
[----:B------:R-:W-:Y:S01]  /*1ed0*/  VIADD R0, R0, UR20 ;  /* 0x0000001400007c36 */ /* 0x000fe20008000000 */
[----:B------:R-:W-:-:S02]  /*1ee0*/  F2FP.BF16.F32.PACK_AB R40, R41, R40 ;  /* 0x000000282928723e */ /* 0x000fc400000010ff */
[----:B------:R-:W-:Y:S02]  /*1ef0*/  F2FP.BF16.F32.PACK_AB R65, R67, R66 ;  /* 0x000000424341723e */ /* 0x000fe400000010ff */
[----:B------:R-:W-:Y:S02]  /*1f00*/  F2FP.BF16.F32.PACK_AB R41, R43, R42 ;  /* 0x0000002a2b29723e */ /* 0x000fe400000010ff */
[----:B------:R-:W-:Y:S02]  /*1f10*/  F2FP.BF16.F32.PACK_AB R66, R69, R68 ;  /* 0x000000444542723e */ /* 0x000fe400000010ff */
[----:B------:R-:W-:Y:S02]  /*1f20*/  F2FP.BF16.F32.PACK_AB R67, R71, R70 ;  /* 0x000000464743723e */ /* 0x000fe400000010ff */
[----:B------:R-:W-:Y:S02]  /*1f30*/  F2FP.BF16.F32.PACK_AB R72, R73, R72 ;  /* 0x000000484948723e */ /* 0x000fe400000010ff */
[----:B------:R-:W-:-:S02]  /*1f40*/  F2FP.BF16.F32.PACK_AB R42, R45, R44 ;  /* 0x0000002c2d2a723e */ /* 0x000fc400000010ff */
[----:B------:R-:W-:Y:S02]  /*1f50*/  F2FP.BF16.F32.PACK_AB R43, R47, R46 ;  /* 0x0000002e2f2b723e */ /* 0x000fe400000010ff */
[----:B------:R-:W-:Y:S02]  /*1f60*/  F2FP.BF16.F32.PACK_AB R48, R49, R48 ;  /* 0x000000303130723e */ /* 0x000fe400000010ff */
[----:B------:R-:W-:Y:S02]  /*1f70*/  F2FP.BF16.F32.PACK_AB R73, R75, R74 ;  /* 0x0000004a4b49723e */ /* 0x000fe400000010ff */
[----:B------:R-:W-:Y:S01]  /*1f80*/  F2FP.BF16.F32.PACK_AB R49, R51, R50 ;  /* 0x000000323331723e */ /* 0x000fe200000010ff */
[----:B------:R-:W1:Y:S01]  /*1f90*/  @!P2 SYNCS.CCTL.IV [UR20+0x9010] ;  /* 0x00901000ff00a9b1 */ /* 0x000e620008000014 */
[----:B------:R-:W-:Y:S01]  /*1fa0*/  F2FP.BF16.F32.PACK_AB R74, R77, R76 ;  /* 0x0000004c4d4a723e */ /* 0x000fe200000010ff */
[----:B-1----:R-:W-:Y:S01]  /*1fb0*/  STSM.16.M88.4 [R2], R24 ;  /* 0x0000001802007844 */ /* 0x002fe20000000200 */
[----:B------:R-:W-:-:S02]  /*1fc0*/  F2FP.BF16.F32.PACK_AB R75, R79, R78 ;  /* 0x0000004e4f4b723e */ /* 0x000fc400000010ff */
[----:B------:R-:W-:Y:S01]  /*1fd0*/  F2FP.BF16.F32.PACK_AB R80, R81, R80 ;  /* 0x000000505150723e */ /* 0x000fe200000010ff */
[----:B------:R-:W-:Y:S01]  /*1fe0*/  STSM.16.M88.4 [R2+0x2000], R56 ;  /* 0x0020003802007844 */ /* 0x000fe20000000200 */
[----:B------:R-:W-:Y:S02]  /*1ff0*/  F2FP.BF16.F32.PACK_AB R50, R53, R52 ;  /* 0x000000343532723e */ /* 0x000fe400000010ff */
[----:B------:R-:W-:Y:S01]  /*2000*/  F2FP.BF16.F32.PACK_AB R51, R55, R54 ;  /* 0x000000363733723e */ /* 0x000fe200000010ff */
[----:B------:R-:W-:Y:S01]  /*2010*/  STSM.16.M88.4 [R3], R32 ;  /* 0x0000002003007844 */ /* 0x000fe20000000200 */
[----:B------:R-:W-:Y:S02]  /*2020*/  F2FP.BF16.F32.PACK_AB R81, R83, R82 ;  /* 0x000000525351723e */ /* 0x000fe400000010ff */
[----:B------:R-:W-:Y:S01]  /*2030*/  F2FP.BF16.F32.PACK_AB R82, R85, R84 ;  /* 0x000000545552723e */ /* 0x000fe200000010ff */
[----:B------:R-:W-:Y:S01]  /*2040*/  STSM.16.M88.4 [R3+0x2000], R64 ;  /* 0x0020004003007844 */ /* 0x000fe20000000200 */
[----:B------:R-:W-:-:S03]  /*2050*/  F2FP.BF16.F32.PACK_AB R83, R87, R86 ;  /* 0x000000565753723e */ /* 0x000fc600000010ff */
[----:B------:R-:W-:Y:S04]  /*2060*/  STSM.16.M88.4 [R4], R40 ;  /* 0x0000002804007844 */ /* 0x000fe80000000200 */
[----:B------:R-:W-:Y:S04]  /*2070*/  STSM.16.M88.4 [R4+0x2000], R72 ;  /* 0x0020004804007844 */ /* 0x000fe80000000200 */
[----:B------:R-:W-:Y:S04]  /*2080*/  STSM.16.M88.4 [R0], R48 ;  /* 0x0000003000007844 */ /* 0x000fe80000000200 */
[----:B------:R-:W-:Y:S01]  /*2090*/  STSM.16.M88.4 [R0+0x2000], R80 ;  /* 0x0020005000007844 */ /* 0x000fe20000000200 */
[----:B------:R1:W-:Y:S06]  /*20a0*/  MEMBAR.ALL.CTA ;  /* 0x0000000000007992 */ /* 0x0003ec0000008000 */
[----:B-1----:R-:W1:Y:S02]  /*20b0*/  FENCE.VIEW.ASYNC.S ;  /* 0x00000000000073c6 */ /* 0x002e640000000000 */
[----:B-1----:R-:W-:Y:S06]  /*20c0*/  BAR.SYNC.DEFER_BLOCKING 0x0 ;  /* 0x0000000000007b1d */ /* 0x002fec0000010000 */
[----:B------:R1:W-:Y:S01]  /*20d0*/  @UP1 UTMASTG.2D [UR8], [UR6] ;  /* 0x00000008060013b5 */ /* 0x0003e20008008000 */
[----:B------:R0:W-:Y:S01]  /*20e0*/  UTMACMDFLUSH ;  /* 0x00000000000079b7 */ /* 0x0001e20000000000 */
[----:B------:R-:W-:-:S04]  /*20f0*/  DEPBAR.LE SB0, 0x0 ;  /* 0x000080000000791a */ /* 0x000fc80000000000 */
[----:B------:R-:W-:Y:S06]  /*2100*/  BAR.SYNC.DEFER_BLOCKING 0x0 ;  /* 0x0000000000007b1d */ /* 0x000fec0000010000 */
[----:B-1----:R-:W-:Y:S05]  /*2110*/  EXIT ;  /* 0x000000000000794d */ /* 0x002fea0003800000 */
.L_x_48:
[----:B------:R-:W1:Y:S02]  /*2120*/  SYNCS.PHASECHK.TRANS64.TRYWAIT P0, [UR18+0x9000], R3 ;  /* 0x00900003ff0075a7 */ /* 0x000e640008000152 */
[----:B-1----:R-:W-:Y:S05]  /*2130*/  @!P0 BRA `(.L_x_48) ;  /* 0xfffffffc00f88947 */ /* 0x002fea000383ffff */
[----:B------:R-:W-:Y:S05]  /*2140*/  BRA `(.L_x_50) ;  /* 0xfffffff800447947 */ /* 0x000fea000383ffff */
.L_x_51:
[----:B------:R-:W-:-:S00]  /*2150*/  BRA `(.L_x_51) ;  /* 0xfffffffc00fc7947 */ /* 0x000fc0000383ffff */
[----:B------:R-:W-:-:S00]  /*2160*/  NOP ;  /* 0x0000000000007918 */ /* 0x000fc00000000000 */
        /* <DEDUP_REMOVED lines=9> */
.L_x_52:


//--------------------- .nv.shared.gluon_wgmma    --------------------------
	.section	.nv.shared.gluon_wgmma,"aw",@nobits
	.sectionflags	@""
	.align	16
	.zero		1024


//--------------------- .nv.shared.reserved.0     --------------------------
	.section	.nv.shared.reserved.0,"aw",@nobits
	.weak		__nv_reservedSMEM_offset_0_alias
	.size		__nv_reservedSMEM_offset_0_alias, 0, 0
	.other		__nv_reservedSMEM_offset_0_alias,@"STO_CUDA_RESERVED_SHARED STV_DEFAULT"
__nv_reservedSMEM_offset_0_alias:
	.zero		0


//--------------------- .nv.constant0.gluon_wgmma --------------------------
	.section	.nv.constant0.gluon_wgmma,"a",@progbits
	.sectionflags	@""
	.align	4
.nv.constant0.gluon_wgmma:
	.zero		608


//--------------------- SYMBOLS --------------------------

	.type		.nv.reservedSmem.offset0,@object
	.size		.nv.reservedSmem.offset0,0x4
